	.target	sm_90a

	.elftype	@"ET_EXEC"


//--------------------- .note.nv.tkinfo           --------------------------
	.section	.note.nv.tkinfo,"",@"SHT_NOTE"
	.sectionflags	@"SHF_NOTE_NV_TKINFO"
	.tkinfo
        /*0018*/ 	.word	0x00000002
        /*0030*/ 	.string	""
        /*0030*/ 	.string	"ptxas"
        /*0030*/ 	.string	"Cuda compilation tools, release 13.0, V13.0.88"
        /*0030*/ 	.string	"Build cuda_13.0.r13.0/compiler.36424714_0"
        /*0030*/ 	.string	"-arch sm_90a -m 64 "



//--------------------- .note.nv.cuinfo           --------------------------
	.section	.note.nv.cuinfo,"",@"SHT_NOTE"
	.sectionflags	@"SHF_NOTE_NV_CUINFO"
        /*0018*/ 	.short	0x0002
        /*001a*/ 	.short	0x005a
        /*001c*/ 	.short	0x0082
	.zero		2


//--------------------- .nv.info                  --------------------------
	.section	.nv.info,"",@"SHT_CUDA_INFO"
	.align	4


	//----- nvinfo : EIATTR_REGCOUNT
	.align		4
        /*0000*/ 	.byte	0x04, 0x2f
        /*0002*/ 	.short	(.L_12 - .L_11)
	.align		4
.L_11:
        /*0004*/ 	.word	index@(_ZN7cutlass13device_kernelIN5flash19enable_sm80_to_sm89INS1_16FlashAttnFwdSm80INS1_25CollectiveMainloopFwdSm80ILi8ELi2ELb0EN4cute5tupleIJNS5_1CILi128EEENS7_ILi64EEENS7_ILi192EEEEEELi192ENS_10bfloat16_tEfNS_4arch4Sm80ELb1ELb0ELb1ELb1ELb1ELb1ELb1ELb0EEENS1_21CollectiveEpilogueFwdINS6_IJS8_SA_S9_EEENS6_IJNS7_ILi1EEESI_SI_EEESC_SE_Li256ELb1ELb1ELb0ELb0EEENS1_19SingleTileSchedulerILb1ELb0ELb1ELi128EEEEEEEEEvNT_6ParamsE)
        /*0008*/ 	.word	0x00000004


	//----- nvinfo : EIATTR_FRAME_SIZE
	.align		4
.L_12:
        /*000c*/ 	.byte	0x04, 0x11
        /*000e*/ 	.short	(.L_14 - .L_13)
	.align		4
.L_13:
        /*0010*/ 	.word	index@(_ZN7cutlass13device_kernelIN5flash19enable_sm80_to_sm89INS1_16FlashAttnFwdSm80INS1_25CollectiveMainloopFwdSm80ILi8ELi2ELb0EN4cute5tupleIJNS5_1CILi128EEENS7_ILi64EEENS7_ILi192EEEEEELi192ENS_10bfloat16_tEfNS_4arch4Sm80ELb1ELb0ELb1ELb1ELb1ELb1ELb1ELb0EEENS1_21CollectiveEpilogueFwdINS6_IJS8_SA_S9_EEENS6_IJNS7_ILi1EEESI_SI_EEESC_SE_Li256ELb1ELb1ELb0ELb0EEENS1_19SingleTileSchedulerILb1ELb0ELb1ELi128EEEEEEEEEvNT_6ParamsE)
        /*0014*/ 	.word	0x00000000


	//----- nvinfo : EIATTR_REGCOUNT
	.align		4
.L_14:
        /*0018*/ 	.byte	0x04, 0x2f
        /*001a*/ 	.short	(.L_16 - .L_15)
	.align		4
.L_15:
        /*001c*/ 	.word	index@(_ZN7cutlass13device_kernelIN5flash19enable_sm80_to_sm89INS1_16FlashAttnFwdSm80INS1_25CollectiveMainloopFwdSm80ILi8ELi2ELb0EN4cute5tupleIJNS5_1CILi128EEENS7_ILi64EEENS7_ILi192EEEEEELi192ENS_10bfloat16_tEfNS_4arch4Sm80ELb1ELb0ELb1ELb1ELb1ELb0ELb1ELb0EEENS1_21CollectiveEpilogueFwdINS6_IJS8_SA_S9_EEENS6_IJNS7_ILi1EEESI_SI_EEESC_SE_Li256ELb1ELb1ELb0ELb0EEENS1_19SingleTileSchedulerILb1ELb0ELb1ELi128EEEEEEEEEvNT_6ParamsE)
        /*0020*/ 	.word	0x00000004


	//----- nvinfo : EIATTR_FRAME_SIZE
	.align		4
.L_16:
        /*0024*/ 	.byte	0x04, 0x11
        /*0026*/ 	.short	(.L_18 - .L_17)
	.align		4
.L_17:
        /*0028*/ 	.word	index@(_ZN7cutlass13device_kernelIN5flash19enable_sm80_to_sm89INS1_16FlashAttnFwdSm80INS1_25CollectiveMainloopFwdSm80ILi8ELi2ELb0EN4cute5tupleIJNS5_1CILi128EEENS7_ILi64EEENS7_ILi192EEEEEELi192ENS_10bfloat16_tEfNS_4arch4Sm80ELb1ELb0ELb1ELb1ELb1ELb0ELb1ELb0EEENS1_21CollectiveEpilogueFwdINS6_IJS8_SA_S9_EEENS6_IJNS7_ILi1EEESI_SI_EEESC_SE_Li256ELb1ELb1ELb0ELb0EEENS1_19SingleTileSchedulerILb1ELb0ELb1ELi128EEEEEEEEEvNT_6ParamsE)
        /*002c*/ 	.word	0x00000000


	//----- nvinfo : EIATTR_REGCOUNT
	.align		4
.L_18:
        /*0030*/ 	.byte	0x04, 0x2f
        /*0032*/ 	.short	(.L_20 - .L_19)
	.align		4
.L_19:
        /*0034*/ 	.word	index@(_ZN7cutlass13device_kernelIN5flash19enable_sm80_to_sm89INS1_16FlashAttnFwdSm80INS1_25CollectiveMainloopFwdSm80ILi8ELi2ELb0EN4cute5tupleIJNS5_1CILi128EEENS7_ILi64EEENS7_ILi192EEEEEELi192ENS_10bfloat16_tEfNS_4arch4Sm80ELb1ELb0ELb1ELb0ELb1ELb0ELb1ELb0EEENS1_21CollectiveEpilogueFwdINS6_IJS8_SA_S9_EEENS6_IJNS7_ILi1EEESI_SI_EEESC_SE_Li256ELb0ELb1ELb0ELb0EEENS1_30DynamicPersistentTileSchedulerILi256ELi256ELb0ELb1ELb0EEEEEEEEEvNT_6ParamsE)
        /*0038*/ 	.word	0x00000004


	//----- nvinfo : EIATTR_FRAME_SIZE
	.align		4
.L_20:
        /*003c*/ 	.byte	0x04, 0x11
        /*003e*/ 	.short	(.L_22 - .L_21)
	.align		4
.L_21:
        /*0040*/ 	.word	index@(_ZN7cutlass13device_kernelIN5flash19enable_sm80_to_sm89INS1_16FlashAttnFwdSm80INS1_25CollectiveMainloopFwdSm80ILi8ELi2ELb0EN4cute5tupleIJNS5_1CILi128EEENS7_ILi64EEENS7_ILi192EEEEEELi192ENS_10bfloat16_tEfNS_4arch4Sm80ELb1ELb0ELb1ELb0ELb1ELb0ELb1ELb0EEENS1_21CollectiveEpilogueFwdINS6_IJS8_SA_S9_EEENS6_IJNS7_ILi1EEESI_SI_EEESC_SE_Li256ELb0ELb1ELb0ELb0EEENS1_30DynamicPersistentTileSchedulerILi256ELi256ELb0ELb1ELb0EEEEEEEEEvNT_6ParamsE)
        /*0044*/ 	.word	0x00000000


	//----- nvinfo : EIATTR_REGCOUNT
	.align		4
.L_22:
        /*0048*/ 	.byte	0x04, 0x2f
        /*004a*/ 	.short	(.L_24 - .L_23)
	.align		4
.L_23:
        /*004c*/ 	.word	index@(_ZN7cutlass13device_kernelIN5flash19enable_sm80_to_sm89INS1_16FlashAttnFwdSm80INS1_25CollectiveMainloopFwdSm80ILi8ELi2ELb0EN4cute5tupleIJNS5_1CILi128EEENS7_ILi64EEENS7_ILi192EEEEEELi192ENS_10bfloat16_tEfNS_4arch4Sm80ELb0ELb1ELb1ELb1ELb1ELb1ELb1ELb0EEENS1_21CollectiveEpilogueFwdINS6_IJS8_SA_S9_EEENS6_IJNS7_ILi1EEESI_SI_EEESC_SE_Li256ELb1ELb1ELb0ELb0EEENS1_19SingleTileSchedulerILb1ELb0ELb1ELi128EEEEEEEEEvNT_6ParamsE)
        /*0050*/ 	.word	0x00000004


	//----- nvinfo : EIATTR_FRAME_SIZE
	.align		4
.L_24:
        /*0054*/ 	.byte	0x04, 0x11
        /*0056*/ 	.short	(.L_26 - .L_25)
	.align		4
.L_25:
        /*0058*/ 	.word	index@(_ZN7cutlass13device_kernelIN5flash19enable_sm80_to_sm89INS1_16FlashAttnFwdSm80INS1_25CollectiveMainloopFwdSm80ILi8ELi2ELb0EN4cute5tupleIJNS5_1CILi128EEENS7_ILi64EEENS7_ILi192EEEEEELi192ENS_10bfloat16_tEfNS_4arch4Sm80ELb0ELb1ELb1ELb1ELb1ELb1ELb1ELb0EEENS1_21CollectiveEpilogueFwdINS6_IJS8_SA_S9_EEENS6_IJNS7_ILi1EEESI_SI_EEESC_SE_Li256ELb1ELb1ELb0ELb0EEENS1_19SingleTileSchedulerILb1ELb0ELb1ELi128EEEEEEEEEvNT_6ParamsE)
        /*005c*/ 	.word	0x00000000


	//----- nvinfo : EIATTR_REGCOUNT
	.align		4
.L_26:
        /*0060*/ 	.byte	0x04, 0x2f
        /*0062*/ 	.short	(.L_28 - .L_27)
	.align		4
.L_27:
        /*0064*/ 	.word	index@(_ZN7cutlass13device_kernelIN5flash19enable_sm80_to_sm89INS1_16FlashAttnFwdSm80INS1_25CollectiveMainloopFwdSm80ILi8ELi2ELb0EN4cute5tupleIJNS5_1CILi128EEENS7_ILi64EEENS7_ILi192EEEEEELi192ENS_10bfloat16_tEfNS_4arch4Sm80ELb0ELb1ELb1ELb1ELb1ELb0ELb1ELb0EEENS1_21CollectiveEpilogueFwdINS6_IJS8_SA_S9_EEENS6_IJNS7_ILi1EEESI_SI_EEESC_SE_Li256ELb1ELb1ELb0ELb0EEENS1_19SingleTileSchedulerILb1ELb0ELb1ELi128EEEEEEEEEvNT_6ParamsE)
        /*0068*/ 	.word	0x00000004


	//----- nvinfo : EIATTR_FRAME_SIZE
	.align		4
.L_28:
        /*006c*/ 	.byte	0x04, 0x11
        /*006e*/ 	.short	(.L_30 - .L_29)
	.align		4
.L_29:
        /*0070*/ 	.word	index@(_ZN7cutlass13device_kernelIN5flash19enable_sm80_to_sm89INS1_16FlashAttnFwdSm80INS1_25CollectiveMainloopFwdSm80ILi8ELi2ELb0EN4cute5tupleIJNS5_1CILi128EEENS7_ILi64EEENS7_ILi192EEEEEELi192ENS_10bfloat16_tEfNS_4arch4Sm80ELb0ELb1ELb1ELb1ELb1ELb0ELb1ELb0EEENS1_21CollectiveEpilogueFwdINS6_IJS8_SA_S9_EEENS6_IJNS7_ILi1EEESI_SI_EEESC_SE_Li256ELb1ELb1ELb0ELb0EEENS1_19SingleTileSchedulerILb1ELb0ELb1ELi128EEEEEEEEEvNT_6ParamsE)
        /*0074*/ 	.word	0x00000000


	//----- nvinfo : EIATTR_REGCOUNT
	.align		4
.L_30:
        /*0078*/ 	.byte	0x04, 0x2f
        /*007a*/ 	.short	(.L_32 - .L_31)
	.align		4
.L_31:
        /*007c*/ 	.word	index@(_ZN7cutlass13device_kernelIN5flash19enable_sm80_to_sm89INS1_16FlashAttnFwdSm80INS1_25CollectiveMainloopFwdSm80ILi8ELi2ELb0EN4cute5tupleIJNS5_1CILi128EEENS7_ILi64EEENS7_ILi192EEEEEELi192ENS_10bfloat16_tEfNS_4arch4Sm80ELb0ELb1ELb1ELb0ELb1ELb0ELb1ELb0EEENS1_21CollectiveEpilogueFwdINS6_IJS8_SA_S9_EEENS6_IJNS7_ILi1EEESI_SI_EEESC_SE_Li256ELb0ELb1ELb0ELb0EEENS1_19SingleTileSchedulerILb0ELb0ELb1ELi128EEEEEEEEEvNT_6ParamsE)
        /*0080*/ 	.word	0x00000004


	//----- nvinfo : EIATTR_FRAME_SIZE
	.align		4
.L_32:
        /*0084*/ 	.byte	0x04, 0x11
        /*0086*/ 	.short	(.L_34 - .L_33)
	.align		4
.L_33:
        /*0088*/ 	.word	index@(_ZN7cutlass13device_kernelIN5flash19enable_sm80_to_sm89INS1_16FlashAttnFwdSm80INS1_25CollectiveMainloopFwdSm80ILi8ELi2ELb0EN4cute5tupleIJNS5_1CILi128EEENS7_ILi64EEENS7_ILi192EEEEEELi192ENS_10bfloat16_tEfNS_4arch4Sm80ELb0ELb1ELb1ELb0ELb1ELb0ELb1ELb0EEENS1_21CollectiveEpilogueFwdINS6_IJS8_SA_S9_EEENS6_IJNS7_ILi1EEESI_SI_EEESC_SE_Li256ELb0ELb1ELb0ELb0EEENS1_19SingleTileSchedulerILb0ELb0ELb1ELi128EEEEEEEEEvNT_6ParamsE)
        /*008c*/ 	.word	0x00000000


	//----- nvinfo : EIATTR_REGCOUNT
	.align		4
.L_34:
        /*0090*/ 	.byte	0x04, 0x2f
        /*0092*/ 	.short	(.L_36 - .L_35)
	.align		4
.L_35:
        /*0094*/ 	.word	index@(_ZN7cutlass13device_kernelIN5flash19enable_sm80_to_sm89INS1_16FlashAttnFwdSm80INS1_25CollectiveMainloopFwdSm80ILi8ELi2ELb0EN4cute5tupleIJNS5_1CILi128EEENS7_ILi64EEENS7_ILi192EEEEEELi192ENS_10bfloat16_tEfNS_4arch4Sm80ELb0ELb0ELb1ELb1ELb1ELb1ELb1ELb0EEENS1_21CollectiveEpilogueFwdINS6_IJS8_SA_S9_EEENS6_IJNS7_ILi1EEESI_SI_EEESC_SE_Li256ELb1ELb1ELb0ELb0EEENS1_19SingleTileSchedulerILb1ELb0ELb1ELi128EEEEEEEEEvNT_6ParamsE)
        /*0098*/ 	.word	0x00000004


	//----- nvinfo : EIATTR_FRAME_SIZE
	.align		4
.L_36:
        /*009c*/ 	.byte	0x04, 0x11
        /*009e*/ 	.short	(.L_38 - .L_37)
	.align		4
.L_37:
        /*00a0*/ 	.word	index@(_ZN7cutlass13device_kernelIN5flash19enable_sm80_to_sm89INS1_16FlashAttnFwdSm80INS1_25CollectiveMainloopFwdSm80ILi8ELi2ELb0EN4cute5tupleIJNS5_1CILi128EEENS7_ILi64EEENS7_ILi192EEEEEELi192ENS_10bfloat16_tEfNS_4arch4Sm80ELb0ELb0ELb1ELb1ELb1ELb1ELb1ELb0EEENS1_21CollectiveEpilogueFwdINS6_IJS8_SA_S9_EEENS6_IJNS7_ILi1EEESI_SI_EEESC_SE_Li256ELb1ELb1ELb0ELb0EEENS1_19SingleTileSchedulerILb1ELb0ELb1ELi128EEEEEEEEEvNT_6ParamsE)
        /*00a4*/ 	.word	0x00000000


	//----- nvinfo : EIATTR_REGCOUNT
	.align		4
.L_38:
        /*00a8*/ 	.byte	0x04, 0x2f
        /*00aa*/ 	.short	(.L_40 - .L_39)
	.align		4
.L_39:
        /*00ac*/ 	.word	index@(_ZN7cutlass13device_kernelIN5flash19enable_sm80_to_sm89INS1_16FlashAttnFwdSm80INS1_25CollectiveMainloopFwdSm80ILi8ELi2ELb0EN4cute5tupleIJNS5_1CILi128EEENS7_ILi64EEENS7_ILi192EEEEEELi192ENS_10bfloat16_tEfNS_4arch4Sm80ELb0ELb0ELb1ELb1ELb1ELb0ELb1ELb0EEENS1_21CollectiveEpilogueFwdINS6_IJS8_SA_S9_EEENS6_IJNS7_ILi1EEESI_SI_EEESC_SE_Li256ELb1ELb1ELb0ELb0EEENS1_19SingleTileSchedulerILb1ELb0ELb1ELi128EEEEEEEEEvNT_6ParamsE)
        /*00b0*/ 	.word	0x00000004


	//----- nvinfo : EIATTR_FRAME_SIZE
	.align		4
.L_40:
        /*00b4*/ 	.byte	0x04, 0x11
        /*00b6*/ 	.short	(.L_42 - .L_41)
	.align		4
.L_41:
        /*00b8*/ 	.word	index@(_ZN7cutlass13device_kernelIN5flash19enable_sm80_to_sm89INS1_16FlashAttnFwdSm80INS1_25CollectiveMainloopFwdSm80ILi8ELi2ELb0EN4cute5tupleIJNS5_1CILi128EEENS7_ILi64EEENS7_ILi192EEEEEELi192ENS_10bfloat16_tEfNS_4arch4Sm80ELb0ELb0ELb1ELb1ELb1ELb0ELb1ELb0EEENS1_21CollectiveEpilogueFwdINS6_IJS8_SA_S9_EEENS6_IJNS7_ILi1EEESI_SI_EEESC_SE_Li256ELb1ELb1ELb0ELb0EEENS1_19SingleTileSchedulerILb1ELb0ELb1ELi128EEEEEEEEEvNT_6ParamsE)
        /*00bc*/ 	.word	0x00000000


	//----- nvinfo : EIATTR_REGCOUNT
	.align		4
.L_42:
        /*00c0*/ 	.byte	0x04, 0x2f
        /*00c2*/ 	.short	(.L_44 - .L_43)
	.align		4
.L_43:
        /*00c4*/ 	.word	index@(_ZN7cutlass13device_kernelIN5flash19enable_sm80_to_sm89INS1_16FlashAttnFwdSm80INS1_25CollectiveMainloopFwdSm80ILi8ELi2ELb0EN4cute5tupleIJNS5_1CILi128EEENS7_ILi64EEENS7_ILi192EEEEEELi192ENS_10bfloat16_tEfNS_4arch4Sm80ELb0ELb0ELb1ELb0ELb1ELb0ELb1ELb0EEENS1_21CollectiveEpilogueFwdINS6_IJS8_SA_S9_EEENS6_IJNS7_ILi1EEESI_SI_EEESC_SE_Li256ELb0ELb1ELb0ELb0EEENS1_19SingleTileSchedulerILb0ELb0ELb1ELi128EEEEEEEEEvNT_6ParamsE)
        /*00c8*/ 	.word	0x00000004


	//----- nvinfo : EIATTR_FRAME_SIZE
	.align		4
.L_44:
        /*00cc*/ 	.byte	0x04, 0x11
        /*00ce*/ 	.short	(.L_46 - .L_45)
	.align		4
.L_45:
        /*00d0*/ 	.word	index@(_ZN7cutlass13device_kernelIN5flash19enable_sm80_to_sm89INS1_16FlashAttnFwdSm80INS1_25CollectiveMainloopFwdSm80ILi8ELi2ELb0EN4cute5tupleIJNS5_1CILi128EEENS7_ILi64EEENS7_ILi192EEEEEELi192ENS_10bfloat16_tEfNS_4arch4Sm80ELb0ELb0ELb1ELb0ELb1ELb0ELb1ELb0EEENS1_21CollectiveEpilogueFwdINS6_IJS8_SA_S9_EEENS6_IJNS7_ILi1EEESI_SI_EEESC_SE_Li256ELb0ELb1ELb0ELb0EEENS1_19SingleTileSchedulerILb0ELb0ELb1ELi128EEEEEEEEEvNT_6ParamsE)
        /*00d4*/ 	.word	0x00000000


	//----- nvinfo : EIATTR_REGCOUNT
	.align		4
.L_46:
        /*00d8*/ 	.byte	0x04, 0x2f
        /*00da*/ 	.short	(.L_48 - .L_47)
	.align		4
.L_47:
        /*00dc*/ 	.word	index@(_ZN7cutlass13device_kernelIN5flash19enable_sm80_to_sm89INS1_16FlashAttnFwdSm80INS1_25CollectiveMainloopFwdSm80ILi8ELi1ELb0EN4cute5tupleIJNS5_1CILi128EEENS7_ILi64EEENS7_ILi192EEEEEELi192ENS_10bfloat16_tEfNS_4arch4Sm80ELb1ELb0ELb1ELb1ELb1ELb1ELb1ELb0EEENS1_21CollectiveEpilogueFwdINS6_IJS8_SA_S9_EEENS6_IJNS7_ILi1EEESI_SI_EEESC_SE_Li256ELb1ELb1ELb0ELb0EEENS1_19SingleTileSchedulerILb1ELb0ELb1ELi128EEEEEEEEEvNT_6ParamsE)
        /*00e0*/ 	.word	0x00000004


	//----- nvinfo : EIATTR_FRAME_SIZE
	.align		4
.L_48:
        /*00e4*/ 	.byte	0x04, 0x11
        /*00e6*/ 	.short	(.L_50 - .L_49)
	.align		4
.L_49:
        /*00e8*/ 	.word	index@(_ZN7cutlass13device_kernelIN5flash19enable_sm80_to_sm89INS1_16FlashAttnFwdSm80INS1_25CollectiveMainloopFwdSm80ILi8ELi1ELb0EN4cute5tupleIJNS5_1CILi128EEENS7_ILi64EEENS7_ILi192EEEEEELi192ENS_10bfloat16_tEfNS_4arch4Sm80ELb1ELb0ELb1ELb1ELb1ELb1ELb1ELb0EEENS1_21CollectiveEpilogueFwdINS6_IJS8_SA_S9_EEENS6_IJNS7_ILi1EEESI_SI_EEESC_SE_Li256ELb1ELb1ELb0ELb0EEENS1_19SingleTileSchedulerILb1ELb0ELb1ELi128EEEEEEEEEvNT_6ParamsE)
        /*00ec*/ 	.word	0x00000000


	//----- nvinfo : EIATTR_REGCOUNT
	.align		4
.L_50:
        /*00f0*/ 	.byte	0x04, 0x2f
        /*00f2*/ 	.short	(.L_52 - .L_51)
	.align		4
.L_51:
        /*00f4*/ 	.word	index@(_ZN7cutlass13device_kernelIN5flash19enable_sm80_to_sm89INS1_16FlashAttnFwdSm80INS1_25CollectiveMainloopFwdSm80ILi8ELi1ELb0EN4cute5tupleIJNS5_1CILi128EEENS7_ILi64EEENS7_ILi192EEEEEELi192ENS_10bfloat16_tEfNS_4arch4Sm80ELb1ELb0ELb1ELb1ELb1ELb0ELb1ELb0EEENS1_21CollectiveEpilogueFwdINS6_IJS8_SA_S9_EEENS6_IJNS7_ILi1EEESI_SI_EEESC_SE_Li256ELb1ELb1ELb0ELb0EEENS1_19SingleTileSchedulerILb1ELb0ELb1ELi128EEEEEEEEEvNT_6ParamsE)
        /*00f8*/ 	.word	0x00000004


	//----- nvinfo : EIATTR_FRAME_SIZE
	.align		4
.L_52:
        /*00fc*/ 	.byte	0x04, 0x11
        /*00fe*/ 	.short	(.L_54 - .L_53)
	.align		4
.L_53:
        /*0100*/ 	.word	index@(_ZN7cutlass13device_kernelIN5flash19enable_sm80_to_sm89INS1_16FlashAttnFwdSm80INS1_25CollectiveMainloopFwdSm80ILi8ELi1ELb0EN4cute5tupleIJNS5_1CILi128EEENS7_ILi64EEENS7_ILi192EEEEEELi192ENS_10bfloat16_tEfNS_4arch4Sm80ELb1ELb0ELb1ELb1ELb1ELb0ELb1ELb0EEENS1_21CollectiveEpilogueFwdINS6_IJS8_SA_S9_EEENS6_IJNS7_ILi1EEESI_SI_EEESC_SE_Li256ELb1ELb1ELb0ELb0EEENS1_19SingleTileSchedulerILb1ELb0ELb1ELi128EEEEEEEEEvNT_6ParamsE)
        /*0104*/ 	.word	0x00000000


	//----- nvinfo : EIATTR_REGCOUNT
	.align		4
.L_54:
        /*0108*/ 	.byte	0x04, 0x2f
        /*010a*/ 	.short	(.L_56 - .L_55)
	.align		4
.L_55:
        /*010c*/ 	.word	index@(_ZN7cutlass13device_kernelIN5flash19enable_sm80_to_sm89INS1_16FlashAttnFwdSm80INS1_25CollectiveMainloopFwdSm80ILi8ELi1ELb0EN4cute5tupleIJNS5_1CILi128EEENS7_ILi64EEENS7_ILi192EEEEEELi192ENS_10bfloat16_tEfNS_4arch4Sm80ELb1ELb0ELb1ELb0ELb1ELb0ELb1ELb0EEENS1_21CollectiveEpilogueFwdINS6_IJS8_SA_S9_EEENS6_IJNS7_ILi1EEESI_SI_EEESC_SE_Li256ELb0ELb1ELb0ELb0EEENS1_30DynamicPersistentTileSchedulerILi256ELi256ELb0ELb1ELb0EEEEEEEEEvNT_6ParamsE)
        /*0110*/ 	.word	0x00000004


	//----- nvinfo : EIATTR_FRAME_SIZE
	.align		4
.L_56:
        /*0114*/ 	.byte	0x04, 0x11
        /*0116*/ 	.short	(.L_58 - .L_57)
	.align		4
.L_57:
        /*0118*/ 	.word	index@(_ZN7cutlass13device_kernelIN5flash19enable_sm80_to_sm89INS1_16FlashAttnFwdSm80INS1_25CollectiveMainloopFwdSm80ILi8ELi1ELb0EN4cute5tupleIJNS5_1CILi128EEENS7_ILi64EEENS7_ILi192EEEEEELi192ENS_10bfloat16_tEfNS_4arch4Sm80ELb1ELb0ELb1ELb0ELb1ELb0ELb1ELb0EEENS1_21CollectiveEpilogueFwdINS6_IJS8_SA_S9_EEENS6_IJNS7_ILi1EEESI_SI_EEESC_SE_Li256ELb0ELb1ELb0ELb0EEENS1_30DynamicPersistentTileSchedulerILi256ELi256ELb0ELb1ELb0EEEEEEEEEvNT_6ParamsE)
        /*011c*/ 	.word	0x00000000


	//----- nvinfo : EIATTR_REGCOUNT
	.align		4
.L_58:
        /*0120*/ 	.byte	0x04, 0x2f
        /*0122*/ 	.short	(.L_60 - .L_59)
	.align		4
.L_59:
        /*0124*/ 	.word	index@(_ZN7cutlass13device_kernelIN5flash19enable_sm80_to_sm89INS1_16FlashAttnFwdSm80INS1_25CollectiveMainloopFwdSm80ILi8ELi1ELb0EN4cute5tupleIJNS5_1CILi128EEENS7_ILi64EEENS7_ILi192EEEEEELi192ENS_10bfloat16_tEfNS_4arch4Sm80ELb0ELb1ELb1ELb1ELb1ELb1ELb1ELb0EEENS1_21CollectiveEpilogueFwdINS6_IJS8_SA_S9_EEENS6_IJNS7_ILi1EEESI_SI_EEESC_SE_Li256ELb1ELb1ELb0ELb0EEENS1_19SingleTileSchedulerILb1ELb0ELb1ELi128EEEEEEEEEvNT_6ParamsE)
        /*0128*/ 	.word	0x00000004


	//----- nvinfo : EIATTR_FRAME_SIZE
	.align		4
.L_60:
        /*012c*/ 	.byte	0x04, 0x11
        /*012e*/ 	.short	(.L_62 - .L_61)
	.align		4
.L_61:
        /*0130*/ 	.word	index@(_ZN7cutlass13device_kernelIN5flash19enable_sm80_to_sm89INS1_16FlashAttnFwdSm80INS1_25CollectiveMainloopFwdSm80ILi8ELi1ELb0EN4cute5tupleIJNS5_1CILi128EEENS7_ILi64EEENS7_ILi192EEEEEELi192ENS_10bfloat16_tEfNS_4arch4Sm80ELb0ELb1ELb1ELb1ELb1ELb1ELb1ELb0EEENS1_21CollectiveEpilogueFwdINS6_IJS8_SA_S9_EEENS6_IJNS7_ILi1EEESI_SI_EEESC_SE_Li256ELb1ELb1ELb0ELb0EEENS1_19SingleTileSchedulerILb1ELb0ELb1ELi128EEEEEEEEEvNT_6ParamsE)
        /*0134*/ 	.word	0x00000000


	//----- nvinfo : EIATTR_REGCOUNT
	.align		4
.L_62:
        /*0138*/ 	.byte	0x04, 0x2f
        /*013a*/ 	.short	(.L_64 - .L_63)
	.align		4
.L_63:
        /*013c*/ 	.word	index@(_ZN7cutlass13device_kernelIN5flash19enable_sm80_to_sm89INS1_16FlashAttnFwdSm80INS1_25CollectiveMainloopFwdSm80ILi8ELi1ELb0EN4cute5tupleIJNS5_1CILi128EEENS7_ILi64EEENS7_ILi192EEEEEELi192ENS_10bfloat16_tEfNS_4arch4Sm80ELb0ELb1ELb1ELb1ELb1ELb0ELb1ELb0EEENS1_21CollectiveEpilogueFwdINS6_IJS8_SA_S9_EEENS6_IJNS7_ILi1EEESI_SI_EEESC_SE_Li256ELb1ELb1ELb0ELb0EEENS1_19SingleTileSchedulerILb1ELb0ELb1ELi128EEEEEEEEEvNT_6ParamsE)
        /*0140*/ 	.word	0x00000004


	//----- nvinfo : EIATTR_FRAME_SIZE
	.align		4
.L_64:
        /*0144*/ 	.byte	0x04, 0x11
        /*0146*/ 	.short	(.L_66 - .L_65)
	.align		4
.L_65:
        /*0148*/ 	.word	index@(_ZN7cutlass13device_kernelIN5flash19enable_sm80_to_sm89INS1_16FlashAttnFwdSm80INS1_25CollectiveMainloopFwdSm80ILi8ELi1ELb0EN4cute5tupleIJNS5_1CILi128EEENS7_ILi64EEENS7_ILi192EEEEEELi192ENS_10bfloat16_tEfNS_4arch4Sm80ELb0ELb1ELb1ELb1ELb1ELb0ELb1ELb0EEENS1_21CollectiveEpilogueFwdINS6_IJS8_SA_S9_EEENS6_IJNS7_ILi1EEESI_SI_EEESC_SE_Li256ELb1ELb1ELb0ELb0EEENS1_19SingleTileSchedulerILb1ELb0ELb1ELi128EEEEEEEEEvNT_6ParamsE)
        /*014c*/ 	.word	0x00000000


	//----- nvinfo : EIATTR_REGCOUNT
	.align		4
.L_66:
        /*0150*/ 	.byte	0x04, 0x2f
        /*0152*/ 	.short	(.L_68 - .L_67)
	.align		4
.L_67:
        /*0154*/ 	.word	index@(_ZN7cutlass13device_kernelIN5flash19enable_sm80_to_sm89INS1_16FlashAttnFwdSm80INS1_25CollectiveMainloopFwdSm80ILi8ELi1ELb0EN4cute5tupleIJNS5_1CILi128EEENS7_ILi64EEENS7_ILi192EEEEEELi192ENS_10bfloat16_tEfNS_4arch4Sm80ELb0ELb1ELb1ELb0ELb1ELb0ELb1ELb0EEENS1_21CollectiveEpilogueFwdINS6_IJS8_SA_S9_EEENS6_IJNS7_ILi1EEESI_SI_EEESC_SE_Li256ELb0ELb1ELb0ELb0EEENS1_19SingleTileSchedulerILb0ELb0ELb1ELi128EEEEEEEEEvNT_6ParamsE)
        /*0158*/ 	.word	0x00000004


	//----- nvinfo : EIATTR_FRAME_SIZE
	.align		4
.L_68:
        /*015c*/ 	.byte	0x04, 0x11
        /*015e*/ 	.short	(.L_70 - .L_69)
	.align		4
.L_69:
        /*0160*/ 	.word	index@(_ZN7cutlass13device_kernelIN5flash19enable_sm80_to_sm89INS1_16FlashAttnFwdSm80INS1_25CollectiveMainloopFwdSm80ILi8ELi1ELb0EN4cute5tupleIJNS5_1CILi128EEENS7_ILi64EEENS7_ILi192EEEEEELi192ENS_10bfloat16_tEfNS_4arch4Sm80ELb0ELb1ELb1ELb0ELb1ELb0ELb1ELb0EEENS1_21CollectiveEpilogueFwdINS6_IJS8_SA_S9_EEENS6_IJNS7_ILi1EEESI_SI_EEESC_SE_Li256ELb0ELb1ELb0ELb0EEENS1_19SingleTileSchedulerILb0ELb0ELb1ELi128EEEEEEEEEvNT_6ParamsE)
        /*0164*/ 	.word	0x00000000


	//----- nvinfo : EIATTR_REGCOUNT
	.align		4
.L_70:
        /*0168*/ 	.byte	0x04, 0x2f
        /*016a*/ 	.short	(.L_72 - .L_71)
	.align		4
.L_71:
        /*016c*/ 	.word	index@(_ZN7cutlass13device_kernelIN5flash19enable_sm80_to_sm89INS1_16FlashAttnFwdSm80INS1_25CollectiveMainloopFwdSm80ILi8ELi1ELb0EN4cute5tupleIJNS5_1CILi128EEENS7_ILi64EEENS7_ILi192EEEEEELi192ENS_10bfloat16_tEfNS_4arch4Sm80ELb0ELb0ELb1ELb1ELb1ELb1ELb1ELb0EEENS1_21CollectiveEpilogueFwdINS6_IJS8_SA_S9_EEENS6_IJNS7_ILi1EEESI_SI_EEESC_SE_Li256ELb1ELb1ELb0ELb0EEENS1_19SingleTileSchedulerILb1ELb0ELb1ELi128EEEEEEEEEvNT_6ParamsE)
        /*0170*/ 	.word	0x00000004


	//----- nvinfo : EIATTR_FRAME_SIZE
	.align		4
.L_72:
        /*0174*/ 	.byte	0x04, 0x11
        /*0176*/ 	.short	(.L_74 - .L_73)
	.align		4
.L_73:
        /*0178*/ 	.word	index@(_ZN7cutlass13device_kernelIN5flash19enable_sm80_to_sm89INS1_16FlashAttnFwdSm80INS1_25CollectiveMainloopFwdSm80ILi8ELi1ELb0EN4cute5tupleIJNS5_1CILi128EEENS7_ILi64EEENS7_ILi192EEEEEELi192ENS_10bfloat16_tEfNS_4arch4Sm80ELb0ELb0ELb1ELb1ELb1ELb1ELb1ELb0EEENS1_21CollectiveEpilogueFwdINS6_IJS8_SA_S9_EEENS6_IJNS7_ILi1EEESI_SI_EEESC_SE_Li256ELb1ELb1ELb0ELb0EEENS1_19SingleTileSchedulerILb1ELb0ELb1ELi128EEEEEEEEEvNT_6ParamsE)
        /*017c*/ 	.word	0x00000000


	//----- nvinfo : EIATTR_REGCOUNT
	.align		4
.L_74:
        /*0180*/ 	.byte	0x04, 0x2f
        /*0182*/ 	.short	(.L_76 - .L_75)
	.align		4
.L_75:
        /*0184*/ 	.word	index@(_ZN7cutlass13device_kernelIN5flash19enable_sm80_to_sm89INS1_16FlashAttnFwdSm80INS1_25CollectiveMainloopFwdSm80ILi8ELi1ELb0EN4cute5tupleIJNS5_1CILi128EEENS7_ILi64EEENS7_ILi192EEEEEELi192ENS_10bfloat16_tEfNS_4arch4Sm80ELb0ELb0ELb1ELb1ELb1ELb0ELb1ELb0EEENS1_21CollectiveEpilogueFwdINS6_IJS8_SA_S9_EEENS6_IJNS7_ILi1EEESI_SI_EEESC_SE_Li256ELb1ELb1ELb0ELb0EEENS1_19SingleTileSchedulerILb1ELb0ELb1ELi128EEEEEEEEEvNT_6ParamsE)
        /*0188*/ 	.word	0x00000004


	//----- nvinfo : EIATTR_FRAME_SIZE
	.align		4
.L_76:
        /*018c*/ 	.byte	0x04, 0x11
        /*018e*/ 	.short	(.L_78 - .L_77)
	.align		4
.L_77:
        /*0190*/ 	.word	index@(_ZN7cutlass13device_kernelIN5flash19enable_sm80_to_sm89INS1_16FlashAttnFwdSm80INS1_25CollectiveMainloopFwdSm80ILi8ELi1ELb0EN4cute5tupleIJNS5_1CILi128EEENS7_ILi64EEENS7_ILi192EEEEEELi192ENS_10bfloat16_tEfNS_4arch4Sm80ELb0ELb0ELb1ELb1ELb1ELb0ELb1ELb0EEENS1_21CollectiveEpilogueFwdINS6_IJS8_SA_S9_EEENS6_IJNS7_ILi1EEESI_SI_EEESC_SE_Li256ELb1ELb1ELb0ELb0EEENS1_19SingleTileSchedulerILb1ELb0ELb1ELi128EEEEEEEEEvNT_6ParamsE)
        /*0194*/ 	.word	0x00000000


	//----- nvinfo : EIATTR_REGCOUNT
	.align		4
.L_78:
        /*0198*/ 	.byte	0x04, 0x2f
        /*019a*/ 	.short	(.L_80 - .L_79)
	.align		4
.L_79:
        /*019c*/ 	.word	index@(_ZN7cutlass13device_kernelIN5flash19enable_sm80_to_sm89INS1_16FlashAttnFwdSm80INS1_25CollectiveMainloopFwdSm80ILi8ELi1ELb0EN4cute5tupleIJNS5_1CILi128EEENS7_ILi64EEENS7_ILi192EEEEEELi192ENS_10bfloat16_tEfNS_4arch4Sm80ELb0ELb0ELb1ELb0ELb1ELb0ELb1ELb0EEENS1_21CollectiveEpilogueFwdINS6_IJS8_SA_S9_EEENS6_IJNS7_ILi1EEESI_SI_EEESC_SE_Li256ELb0ELb1ELb0ELb0EEENS1_19SingleTileSchedulerILb0ELb0ELb1ELi128EEEEEEEEEvNT_6ParamsE)
        /*01a0*/ 	.word	0x00000004


	//----- nvinfo : EIATTR_FRAME_SIZE
	.align		4
.L_80:
        /*01a4*/ 	.byte	0x04, 0x11
        /*01a6*/ 	.short	(.L_82 - .L_81)
	.align		4
.L_81:
        /*01a8*/ 	.word	index@(_ZN7cutlass13device_kernelIN5flash19enable_sm80_to_sm89INS1_16FlashAttnFwdSm80INS1_25CollectiveMainloopFwdSm80ILi8ELi1ELb0EN4cute5tupleIJNS5_1CILi128EEENS7_ILi64EEENS7_ILi192EEEEEELi192ENS_10bfloat16_tEfNS_4arch4Sm80ELb0ELb0ELb1ELb0ELb1ELb0ELb1ELb0EEENS1_21CollectiveEpilogueFwdINS6_IJS8_SA_S9_EEENS6_IJNS7_ILi1EEESI_SI_EEESC_SE_Li256ELb0ELb1ELb0ELb0EEENS1_19SingleTileSchedulerILb0ELb0ELb1ELi128EEEEEEEEEvNT_6ParamsE)
        /*01ac*/ 	.word	0x00000000


	//----- nvinfo : EIATTR_MIN_STACK_SIZE
	.align		4
.L_82:
        /*01b0*/ 	.byte	0x04, 0x12
        /*01b2*/ 	.short	(.L_84 - .L_83)
	.align		4
.L_83:
        /*01b4*/ 	.word	index@(_ZN7cutlass13device_kernelIN5flash19enable_sm80_to_sm89INS1_16FlashAttnFwdSm80INS1_25CollectiveMainloopFwdSm80ILi8ELi1ELb0EN4cute5tupleIJNS5_1CILi128EEENS7_ILi64EEENS7_ILi192EEEEEELi192ENS_10bfloat16_tEfNS_4arch4Sm80ELb0ELb0ELb1ELb0ELb1ELb0ELb1ELb0EEENS1_21CollectiveEpilogueFwdINS6_IJS8_SA_S9_EEENS6_IJNS7_ILi1EEESI_SI_EEESC_SE_Li256ELb0ELb1ELb0ELb0EEENS1_19SingleTileSchedulerILb0ELb0ELb1ELi128EEEEEEEEEvNT_6ParamsE)
        /*01b8*/ 	.word	0x00000000


	//----- nvinfo : EIATTR_MIN_STACK_SIZE
	.align		4
.L_84:
        /*01bc*/ 	.byte	0x04, 0x12
        /*01be*/ 	.short	(.L_86 - .L_85)
	.align		4
.L_85:
        /*01c0*/ 	.word	index@(_ZN7cutlass13device_kernelIN5flash19enable_sm80_to_sm89INS1_16FlashAttnFwdSm80INS1_25CollectiveMainloopFwdSm80ILi8ELi1ELb0EN4cute5tupleIJNS5_1CILi128EEENS7_ILi64EEENS7_ILi192EEEEEELi192ENS_10bfloat16_tEfNS_4arch4Sm80ELb0ELb0ELb1ELb1ELb1ELb0ELb1ELb0EEENS1_21CollectiveEpilogueFwdINS6_IJS8_SA_S9_EEENS6_IJNS7_ILi1EEESI_SI_EEESC_SE_Li256ELb1ELb1ELb0ELb0EEENS1_19SingleTileSchedulerILb1ELb0ELb1ELi128EEEEEEEEEvNT_6ParamsE)
        /*01c4*/ 	.word	0x00000000


	//----- nvinfo : EIATTR_MIN_STACK_SIZE
	.align		4
.L_86:
        /*01c8*/ 	.byte	0x04, 0x12
        /*01ca*/ 	.short	(.L_88 - .L_87)
	.align		4
.L_87:
        /*01cc*/ 	.word	index@(_ZN7cutlass13device_kernelIN5flash19enable_sm80_to_sm89INS1_16FlashAttnFwdSm80INS1_25CollectiveMainloopFwdSm80ILi8ELi1ELb0EN4cute5tupleIJNS5_1CILi128EEENS7_ILi64EEENS7_ILi192EEEEEELi192ENS_10bfloat16_tEfNS_4arch4Sm80ELb0ELb0ELb1ELb1ELb1ELb1ELb1ELb0EEENS1_21CollectiveEpilogueFwdINS6_IJS8_SA_S9_EEENS6_IJNS7_ILi1EEESI_SI_EEESC_SE_Li256ELb1ELb1ELb0ELb0EEENS1_19SingleTileSchedulerILb1ELb0ELb1ELi128EEEEEEEEEvNT_6ParamsE)
        /*01d0*/ 	.word	0x00000000


	//----- nvinfo : EIATTR_MIN_STACK_SIZE
	.align		4
.L_88:
        /*01d4*/ 	.byte	0x04, 0x12
        /*01d6*/ 	.short	(.L_90 - .L_89)
	.align		4
.L_89:
        /*01d8*/ 	.word	index@(_ZN7cutlass13device_kernelIN5flash19enable_sm80_to_sm89INS1_16FlashAttnFwdSm80INS1_25CollectiveMainloopFwdSm80ILi8ELi1ELb0EN4cute5tupleIJNS5_1CILi128EEENS7_ILi64EEENS7_ILi192EEEEEELi192ENS_10bfloat16_tEfNS_4arch4Sm80ELb0ELb1ELb1ELb0ELb1ELb0ELb1ELb0EEENS1_21CollectiveEpilogueFwdINS6_IJS8_SA_S9_EEENS6_IJNS7_ILi1EEESI_SI_EEESC_SE_Li256ELb0ELb1ELb0ELb0EEENS1_19SingleTileSchedulerILb0ELb0ELb1ELi128EEEEEEEEEvNT_6ParamsE)
        /*01dc*/ 	.word	0x00000000


	//----- nvinfo : EIATTR_MIN_STACK_SIZE
	.align		4
.L_90:
        /*01e0*/ 	.byte	0x04, 0x12
        /*01e2*/ 	.short	(.L_92 - .L_91)
	.align		4
.L_91:
        /*01e4*/ 	.word	index@(_ZN7cutlass13device_kernelIN5flash19enable_sm80_to_sm89INS1_16FlashAttnFwdSm80INS1_25CollectiveMainloopFwdSm80ILi8ELi1ELb0EN4cute5tupleIJNS5_1CILi128EEENS7_ILi64EEENS7_ILi192EEEEEELi192ENS_10bfloat16_tEfNS_4arch4Sm80ELb0ELb1ELb1ELb1ELb1ELb0ELb1ELb0EEENS1_21CollectiveEpilogueFwdINS6_IJS8_SA_S9_EEENS6_IJNS7_ILi1EEESI_SI_EEESC_SE_Li256ELb1ELb1ELb0ELb0EEENS1_19SingleTileSchedulerILb1ELb0ELb1ELi128EEEEEEEEEvNT_6ParamsE)
        /*01e8*/ 	.word	0x00000000


	//----- nvinfo : EIATTR_MIN_STACK_SIZE
	.align		4
.L_92:
        /*01ec*/ 	.byte	0x04, 0x12
        /*01ee*/ 	.short	(.L_94 - .L_93)
	.align		4
.L_93:
        /*01f0*/ 	.word	index@(_ZN7cutlass13device_kernelIN5flash19enable_sm80_to_sm89INS1_16FlashAttnFwdSm80INS1_25CollectiveMainloopFwdSm80ILi8ELi1ELb0EN4cute5tupleIJNS5_1CILi128EEENS7_ILi64EEENS7_ILi192EEEEEELi192ENS_10bfloat16_tEfNS_4arch4Sm80ELb0ELb1ELb1ELb1ELb1ELb1ELb1ELb0EEENS1_21CollectiveEpilogueFwdINS6_IJS8_SA_S9_EEENS6_IJNS7_ILi1EEESI_SI_EEESC_SE_Li256ELb1ELb1ELb0ELb0EEENS1_19SingleTileSchedulerILb1ELb0ELb1ELi128EEEEEEEEEvNT_6ParamsE)
        /*01f4*/ 	.word	0x00000000


	//----- nvinfo : EIATTR_MIN_STACK_SIZE
	.align		4
.L_94:
        /*01f8*/ 	.byte	0x04, 0x12
        /*01fa*/ 	.short	(.L_96 - .L_95)
	.align		4
.L_95:
        /*01fc*/ 	.word	index@(_ZN7cutlass13device_kernelIN5flash19enable_sm80_to_sm89INS1_16FlashAttnFwdSm80INS1_25CollectiveMainloopFwdSm80ILi8ELi1ELb0EN4cute5tupleIJNS5_1CILi128EEENS7_ILi64EEENS7_ILi192EEEEEELi192ENS_10bfloat16_tEfNS_4arch4Sm80ELb1ELb0ELb1ELb0ELb1ELb0ELb1ELb0EEENS1_21CollectiveEpilogueFwdINS6_IJS8_SA_S9_EEENS6_IJNS7_ILi1EEESI_SI_EEESC_SE_Li256ELb0ELb1ELb0ELb0EEENS1_30DynamicPersistentTileSchedulerILi256ELi256ELb0ELb1ELb0EEEEEEEEEvNT_6ParamsE)
        /*0200*/ 	.word	0x00000000


	//----- nvinfo : EIATTR_MIN_STACK_SIZE
	.align		4
.L_96:
        /*0204*/ 	.byte	0x04, 0x12
        /*0206*/ 	.short	(.L_98 - .L_97)
	.align		4
.L_97:
        /*0208*/ 	.word	index@(_ZN7cutlass13device_kernelIN5flash19enable_sm80_to_sm89INS1_16FlashAttnFwdSm80INS1_25CollectiveMainloopFwdSm80ILi8ELi1ELb0EN4cute5tupleIJNS5_1CILi128EEENS7_ILi64EEENS7_ILi192EEEEEELi192ENS_10bfloat16_tEfNS_4arch4Sm80ELb1ELb0ELb1ELb1ELb1ELb0ELb1ELb0EEENS1_21CollectiveEpilogueFwdINS6_IJS8_SA_S9_EEENS6_IJNS7_ILi1EEESI_SI_EEESC_SE_Li256ELb1ELb1ELb0ELb0EEENS1_19SingleTileSchedulerILb1ELb0ELb1ELi128EEEEEEEEEvNT_6ParamsE)
        /*020c*/ 	.word	0x00000000


	//----- nvinfo : EIATTR_MIN_STACK_SIZE
	.align		4
.L_98:
        /*0210*/ 	.byte	0x04, 0x12
        /*0212*/ 	.short	(.L_100 - .L_99)
	.align		4
.L_99:
        /*0214*/ 	.word	index@(_ZN7cutlass13device_kernelIN5flash19enable_sm80_to_sm89INS1_16FlashAttnFwdSm80INS1_25CollectiveMainloopFwdSm80ILi8ELi1ELb0EN4cute5tupleIJNS5_1CILi128EEENS7_ILi64EEENS7_ILi192EEEEEELi192ENS_10bfloat16_tEfNS_4arch4Sm80ELb1ELb0ELb1ELb1ELb1ELb1ELb1ELb0EEENS1_21CollectiveEpilogueFwdINS6_IJS8_SA_S9_EEENS6_IJNS7_ILi1EEESI_SI_EEESC_SE_Li256ELb1ELb1ELb0ELb0EEENS1_19SingleTileSchedulerILb1ELb0ELb1ELi128EEEEEEEEEvNT_6ParamsE)
        /*0218*/ 	.word	0x00000000


	//----- nvinfo : EIATTR_MIN_STACK_SIZE
	.align		4
.L_100:
        /*021c*/ 	.byte	0x04, 0x12
        /*021e*/ 	.short	(.L_102 - .L_101)
	.align		4
.L_101:
        /*0220*/ 	.word	index@(_ZN7cutlass13device_kernelIN5flash19enable_sm80_to_sm89INS1_16FlashAttnFwdSm80INS1_25CollectiveMainloopFwdSm80ILi8ELi2ELb0EN4cute5tupleIJNS5_1CILi128EEENS7_ILi64EEENS7_ILi192EEEEEELi192ENS_10bfloat16_tEfNS_4arch4Sm80ELb0ELb0ELb1ELb0ELb1ELb0ELb1ELb0EEENS1_21CollectiveEpilogueFwdINS6_IJS8_SA_S9_EEENS6_IJNS7_ILi1EEESI_SI_EEESC_SE_Li256ELb0ELb1ELb0ELb0EEENS1_19SingleTileSchedulerILb0ELb0ELb1ELi128EEEEEEEEEvNT_6ParamsE)
        /*0224*/ 	.word	0x00000000


	//----- nvinfo : EIATTR_MIN_STACK_SIZE
	.align		4
.L_102:
        /*0228*/ 	.byte	0x04, 0x12
        /*022a*/ 	.short	(.L_104 - .L_103)
	.align		4
.L_103:
        /*022c*/ 	.word	index@(_ZN7cutlass13device_kernelIN5flash19enable_sm80_to_sm89INS1_16FlashAttnFwdSm80INS1_25CollectiveMainloopFwdSm80ILi8ELi2ELb0EN4cute5tupleIJNS5_1CILi128EEENS7_ILi64EEENS7_ILi192EEEEEELi192ENS_10bfloat16_tEfNS_4arch4Sm80ELb0ELb0ELb1ELb1ELb1ELb0ELb1ELb0EEENS1_21CollectiveEpilogueFwdINS6_IJS8_SA_S9_EEENS6_IJNS7_ILi1EEESI_SI_EEESC_SE_Li256ELb1ELb1ELb0ELb0EEENS1_19SingleTileSchedulerILb1ELb0ELb1ELi128EEEEEEEEEvNT_6ParamsE)
        /*0230*/ 	.word	0x00000000


	//----- nvinfo : EIATTR_MIN_STACK_SIZE
	.align		4
.L_104:
        /*0234*/ 	.byte	0x04, 0x12
        /*0236*/ 	.short	(.L_106 - .L_105)
	.align		4
.L_105:
        /*0238*/ 	.word	index@(_ZN7cutlass13device_kernelIN5flash19enable_sm80_to_sm89INS1_16FlashAttnFwdSm80INS1_25CollectiveMainloopFwdSm80ILi8ELi2ELb0EN4cute5tupleIJNS5_1CILi128EEENS7_ILi64EEENS7_ILi192EEEEEELi192ENS_10bfloat16_tEfNS_4arch4Sm80ELb0ELb0ELb1ELb1ELb1ELb1ELb1ELb0EEENS1_21CollectiveEpilogueFwdINS6_IJS8_SA_S9_EEENS6_IJNS7_ILi1EEESI_SI_EEESC_SE_Li256ELb1ELb1ELb0ELb0EEENS1_19SingleTileSchedulerILb1ELb0ELb1ELi128EEEEEEEEEvNT_6ParamsE)
        /*023c*/ 	.word	0x00000000


	//----- nvinfo : EIATTR_MIN_STACK_SIZE
	.align		4
.L_106:
        /*0240*/ 	.byte	0x04, 0x12
        /*0242*/ 	.short	(.L_108 - .L_107)
	.align		4
.L_107:
        /*0244*/ 	.word	index@(_ZN7cutlass13device_kernelIN5flash19enable_sm80_to_sm89INS1_16FlashAttnFwdSm80INS1_25CollectiveMainloopFwdSm80ILi8ELi2ELb0EN4cute5tupleIJNS5_1CILi128EEENS7_ILi64EEENS7_ILi192EEEEEELi192ENS_10bfloat16_tEfNS_4arch4Sm80ELb0ELb1ELb1ELb0ELb1ELb0ELb1ELb0EEENS1_21CollectiveEpilogueFwdINS6_IJS8_SA_S9_EEENS6_IJNS7_ILi1EEESI_SI_EEESC_SE_Li256ELb0ELb1ELb0ELb0EEENS1_19SingleTileSchedulerILb0ELb0ELb1ELi128EEEEEEEEEvNT_6ParamsE)
        /*0248*/ 	.word	0x00000000


	//----- nvinfo : EIATTR_MIN_STACK_SIZE
	.align		4
.L_108:
        /*024c*/ 	.byte	0x04, 0x12
        /*024e*/ 	.short	(.L_110 - .L_109)
	.align		4
.L_109:
        /*0250*/ 	.word	index@(_ZN7cutlass13device_kernelIN5flash19enable_sm80_to_sm89INS1_16FlashAttnFwdSm80INS1_25CollectiveMainloopFwdSm80ILi8ELi2ELb0EN4cute5tupleIJNS5_1CILi128EEENS7_ILi64EEENS7_ILi192EEEEEELi192ENS_10bfloat16_tEfNS_4arch4Sm80ELb0ELb1ELb1ELb1ELb1ELb0ELb1ELb0EEENS1_21CollectiveEpilogueFwdINS6_IJS8_SA_S9_EEENS6_IJNS7_ILi1EEESI_SI_EEESC_SE_Li256ELb1ELb1ELb0ELb0EEENS1_19SingleTileSchedulerILb1ELb0ELb1ELi128EEEEEEEEEvNT_6ParamsE)
        /*0254*/ 	.word	0x00000000


	//----- nvinfo : EIATTR_MIN_STACK_SIZE
	.align		4
.L_110:
        /*0258*/ 	.byte	0x04, 0x12
        /*025a*/ 	.short	(.L_112 - .L_111)
	.align		4
.L_111:
        /*025c*/ 	.word	index@(_ZN7cutlass13device_kernelIN5flash19enable_sm80_to_sm89INS1_16FlashAttnFwdSm80INS1_25CollectiveMainloopFwdSm80ILi8ELi2ELb0EN4cute5tupleIJNS5_1CILi128EEENS7_ILi64EEENS7_ILi192EEEEEELi192ENS_10bfloat16_tEfNS_4arch4Sm80ELb0ELb1ELb1ELb1ELb1ELb1ELb1ELb0EEENS1_21CollectiveEpilogueFwdINS6_IJS8_SA_S9_EEENS6_IJNS7_ILi1EEESI_SI_EEESC_SE_Li256ELb1ELb1ELb0ELb0EEENS1_19SingleTileSchedulerILb1ELb0ELb1ELi128EEEEEEEEEvNT_6ParamsE)
        /*0260*/ 	.word	0x00000000


	//----- nvinfo : EIATTR_MIN_STACK_SIZE
	.align		4
.L_112:
        /*0264*/ 	.byte	0x04, 0x12
        /*0266*/ 	.short	(.L_114 - .L_113)
	.align		4
.L_113:
        /*0268*/ 	.word	index@(_ZN7cutlass13device_kernelIN5flash19enable_sm80_to_sm89INS1_16FlashAttnFwdSm80INS1_25CollectiveMainloopFwdSm80ILi8ELi2ELb0EN4cute5tupleIJNS5_1CILi128EEENS7_ILi64EEENS7_ILi192EEEEEELi192ENS_10bfloat16_tEfNS_4arch4Sm80ELb1ELb0ELb1ELb0ELb1ELb0ELb1ELb0EEENS1_21CollectiveEpilogueFwdINS6_IJS8_SA_S9_EEENS6_IJNS7_ILi1EEESI_SI_EEESC_SE_Li256ELb0ELb1ELb0ELb0EEENS1_30DynamicPersistentTileSchedulerILi256ELi256ELb0ELb1ELb0EEEEEEEEEvNT_6ParamsE)
        /*026c*/ 	.word	0x00000000


	//----- nvinfo : EIATTR_MIN_STACK_SIZE
	.align		4
.L_114:
        /*0270*/ 	.byte	0x04, 0x12
        /*0272*/ 	.short	(.L_116 - .L_115)
	.align		4
.L_115:
        /*0274*/ 	.word	index@(_ZN7cutlass13device_kernelIN5flash19enable_sm80_to_sm89INS1_16FlashAttnFwdSm80INS1_25CollectiveMainloopFwdSm80ILi8ELi2ELb0EN4cute5tupleIJNS5_1CILi128EEENS7_ILi64EEENS7_ILi192EEEEEELi192ENS_10bfloat16_tEfNS_4arch4Sm80ELb1ELb0ELb1ELb1ELb1ELb0ELb1ELb0EEENS1_21CollectiveEpilogueFwdINS6_IJS8_SA_S9_EEENS6_IJNS7_ILi1EEESI_SI_EEESC_SE_Li256ELb1ELb1ELb0ELb0EEENS1_19SingleTileSchedulerILb1ELb0ELb1ELi128EEEEEEEEEvNT_6ParamsE)
        /*0278*/ 	.word	0x00000000


	//----- nvinfo : EIATTR_MIN_STACK_SIZE
	.align		4
.L_116:
        /*027c*/ 	.byte	0x04, 0x12
        /*027e*/ 	.short	(.L_118 - .L_117)
	.align		4
.L_117:
        /*0280*/ 	.word	index@(_ZN7cutlass13device_kernelIN5flash19enable_sm80_to_sm89INS1_16FlashAttnFwdSm80INS1_25CollectiveMainloopFwdSm80ILi8ELi2ELb0EN4cute5tupleIJNS5_1CILi128EEENS7_ILi64EEENS7_ILi192EEEEEELi192ENS_10bfloat16_tEfNS_4arch4Sm80ELb1ELb0ELb1ELb1ELb1ELb1ELb1ELb0EEENS1_21CollectiveEpilogueFwdINS6_IJS8_SA_S9_EEENS6_IJNS7_ILi1EEESI_SI_EEESC_SE_Li256ELb1ELb1ELb0ELb0EEENS1_19SingleTileSchedulerILb1ELb0ELb1ELi128EEEEEEEEEvNT_6ParamsE)
        /*0284*/ 	.word	0x00000000
.L_118:


//--------------------- .nv.compat                --------------------------
	.section	.nv.compat,"",@"SHT_CUDA_COMPAT_INFO"
	.align	4
        /*0000*/ 	.byte	0x02, 0x09, 0x01, 0x00, 0x02, 0x02, 0x01, 0x00, 0x02, 0x05, 0x05, 0x00, 0x03, 0x07, 0x01, 0x01
        /*0010*/ 	.byte	0x02, 0x03, 0x00, 0x00, 0x02, 0x06, 0x01, 0x00, 0x04, 0x0b, 0x08, 0x00, 0x00, 0x00, 0x00, 0x00
        /*0020*/ 	.byte	0x00, 0x00, 0x00, 0x00


//--------------------- .nv.info._ZN7cutlass13device_kernelIN5flash19enable_sm80_to_sm89INS1_16FlashAttnFwdSm80INS1_25CollectiveMainloopFwdSm80ILi8ELi1ELb0EN4cute5tupleIJNS5_1CILi128EEENS7_ILi64EEENS7_ILi192EEEEEELi192ENS_10bfloat16_tEfNS_4arch4Sm80ELb0ELb0ELb1ELb0ELb1ELb0ELb1ELb0EEENS1_21CollectiveEpilogueFwdINS6_IJS8_SA_S9_EEENS6_IJNS7_ILi1EEESI_SI_EEESC_SE_Li256ELb0ELb1ELb0ELb0EEENS1_19SingleTileSchedulerILb0ELb0ELb1ELi128EEEEEEEEEvNT_6ParamsE --------------------------
	.section	.nv.info._ZN7cutlass13device_kernelIN5flash19enable_sm80_to_sm89INS1_16FlashAttnFwdSm80INS1_25CollectiveMainloopFwdSm80ILi8ELi1ELb0EN4cute5tupleIJNS5_1CILi128EEENS7_ILi64EEENS7_ILi192EEEEEELi192ENS_10bfloat16_tEfNS_4arch4Sm80ELb0ELb0ELb1ELb0ELb1ELb0ELb1ELb0EEENS1_21CollectiveEpilogueFwdINS6_IJS8_SA_S9_EEENS6_IJNS7_ILi1EEESI_SI_EEESC_SE_Li256ELb0ELb1ELb0ELb0EEENS1_19SingleTileSchedulerILb0ELb0ELb1ELi128EEEEEEEEEvNT_6ParamsE,"",@"SHT_CUDA_INFO"
	.sectionflags	@""
	.align	4


	//----- nvinfo : EIATTR_CUDA_API_VERSION
	.align		4
        /*0000*/ 	.byte	0x04, 0x37
        /*0002*/ 	.short	(.L_120 - .L_119)
.L_119:
        /*0004*/ 	.word	0x00000082


	//----- nvinfo : EIATTR_KPARAM_INFO
	.align		4
.L_120:
        /*0008*/ 	.byte	0x04, 0x17
        /*000a*/ 	.short	(.L_122 - .L_121)
.L_121:
        /*000c*/ 	.word	0x00000000
        /*0010*/ 	.short	0x0000
        /*0012*/ 	.short	0x0000
        /*0014*/ 	.byte	0x00, 0xf0, 0x61, 0x10


	//----- nvinfo : EIATTR_SPARSE_MMA_MASK
	.align		4
.L_122:
        /*0018*/ 	.byte	0x03, 0x50
        /*001a*/ 	.short	0x0000


	//----- nvinfo : EIATTR_MAXREG_COUNT
	.align		4
        /*001c*/ 	.byte	0x03, 0x1b
        /*001e*/ 	.short	0x00ff


	//----- nvinfo : EIATTR_MERCURY_ISA_VERSION
	.align		4
        /*0020*/ 	.byte	0x03, 0x5f
        /*0022*/ 	.short	0x0101


	//----- nvinfo : EIATTR_EXIT_INSTR_OFFSETS
	.align		4
        /*0024*/ 	.byte	0x04, 0x1c
        /*0026*/ 	.short	(.L_124 - .L_123)


	//   ....[0]....
.L_123:
        /*0028*/ 	.word	0x00000010


	//----- nvinfo : EIATTR_MAX_THREADS
	.align		4
.L_124:
        /*002c*/ 	.byte	0x04, 0x05
        /*002e*/ 	.short	(.L_126 - .L_125)
.L_125:
        /*0030*/ 	.word	0x00000100
        /*0034*/ 	.word	0x00000001
        /*0038*/ 	.word	0x00000001


	//----- nvinfo : EIATTR_CBANK_PARAM_SIZE
	.align		4
.L_126:
        /*003c*/ 	.byte	0x03, 0x19
        /*003e*/ 	.short	0x0418


	//----- nvinfo : EIATTR_PARAM_CBANK
	.align		4
        /*0040*/ 	.byte	0x04, 0x0a
        /*0042*/ 	.short	(.L_128 - .L_127)
	.align		4
.L_127:
        /*0044*/ 	.word	index@(.nv.constant0._ZN7cutlass13device_kernelIN5flash19enable_sm80_to_sm89INS1_16FlashAttnFwdSm80INS1_25CollectiveMainloopFwdSm80ILi8ELi1ELb0EN4cute5tupleIJNS5_1CILi128EEENS7_ILi64EEENS7_ILi192EEEEEELi192ENS_10bfloat16_tEfNS_4arch4Sm80ELb0ELb0ELb1ELb0ELb1ELb0ELb1ELb0EEENS1_21CollectiveEpilogueFwdINS6_IJS8_SA_S9_EEENS6_IJNS7_ILi1EEESI_SI_EEESC_SE_Li256ELb0ELb1ELb0ELb0EEENS1_19SingleTileSchedulerILb0ELb0ELb1ELi128EEEEEEEEEvNT_6ParamsE)
        /*0048*/ 	.short	0x0210
        /*004a*/ 	.short	0x0418


	//----- nvinfo : EIATTR_SW_WAR
	.align		4
.L_128:
        /*004c*/ 	.byte	0x04, 0x36
        /*004e*/ 	.short	(.L_130 - .L_129)
.L_129:
        /*0050*/ 	.word	0x00000008
.L_130:


//--------------------- .nv.info._ZN7cutlass13device_kernelIN5flash19enable_sm80_to_sm89INS1_16FlashAttnFwdSm80INS1_25CollectiveMainloopFwdSm80ILi8ELi1ELb0EN4cute5tupleIJNS5_1CILi128EEENS7_ILi64EEENS7_ILi192EEEEEELi192ENS_10bfloat16_tEfNS_4arch4Sm80ELb0ELb0ELb1ELb1ELb1ELb0ELb1ELb0EEENS1_21CollectiveEpilogueFwdINS6_IJS8_SA_S9_EEENS6_IJNS7_ILi1EEESI_SI_EEESC_SE_Li256ELb1ELb1ELb0ELb0EEENS1_19SingleTileSchedulerILb1ELb0ELb1ELi128EEEEEEEEEvNT_6ParamsE --------------------------
	.section	.nv.info._ZN7cutlass13device_kernelIN5flash19enable_sm80_to_sm89INS1_16FlashAttnFwdSm80INS1_25CollectiveMainloopFwdSm80ILi8ELi1ELb0EN4cute5tupleIJNS5_1CILi128EEENS7_ILi64EEENS7_ILi192EEEEEELi192ENS_10bfloat16_tEfNS_4arch4Sm80ELb0ELb0ELb1ELb1ELb1ELb0ELb1ELb0EEENS1_21CollectiveEpilogueFwdINS6_IJS8_SA_S9_EEENS6_IJNS7_ILi1EEESI_SI_EEESC_SE_Li256ELb1ELb1ELb0ELb0EEENS1_19SingleTileSchedulerILb1ELb0ELb1ELi128EEEEEEEEEvNT_6ParamsE,"",@"SHT_CUDA_INFO"
	.sectionflags	@""
	.align	4


	//----- nvinfo : EIATTR_CUDA_API_VERSION
	.align		4
        /*0000*/ 	.byte	0x04, 0x37
        /*0002*/ 	.short	(.L_132 - .L_131)
.L_131:
        /*0004*/ 	.word	0x00000082


	//----- nvinfo : EIATTR_KPARAM_INFO
	.align		4
.L_132:
        /*0008*/ 	.byte	0x04, 0x17
        /*000a*/ 	.short	(.L_134 - .L_133)
.L_133:
        /*000c*/ 	.word	0x00000000
        /*0010*/ 	.short	0x0000
        /*0012*/ 	.short	0x0000
        /*0014*/ 	.byte	0x00, 0xf0, 0x61, 0x10


	//----- nvinfo : EIATTR_SPARSE_MMA_MASK
	.align		4
.L_134:
        /*0018*/ 	.byte	0x03, 0x50
        /*001a*/ 	.short	0x0000


	//----- nvinfo : EIATTR_MAXREG_COUNT
	.align		4
        /*001c*/ 	.byte	0x03, 0x1b
        /*001e*/ 	.short	0x00ff


	//----- nvinfo : EIATTR_MERCURY_ISA_VERSION
	.align		4
        /*0020*/ 	.byte	0x03, 0x5f
        /*0022*/ 	.short	0x0101


	//----- nvinfo : EIATTR_EXIT_INSTR_OFFSETS
	.align		4
        /*0024*/ 	.byte	0x04, 0x1c
        /*0026*/ 	.short	(.L_136 - .L_135)


	//   ....[0]....
.L_135:
        /*0028*/ 	.word	0x00000010


	//----- nvinfo : EIATTR_MAX_THREADS
	.align		4
.L_136:
        /*002c*/ 	.byte	0x04, 0x05
        /*002e*/ 	.short	(.L_138 - .L_137)
.L_137:
        /*0030*/ 	.word	0x00000100
        /*0034*/ 	.word	0x00000001
        /*0038*/ 	.word	0x00000001


	//----- nvinfo : EIATTR_CBANK_PARAM_SIZE
	.align		4
.L_138:
        /*003c*/ 	.byte	0x03, 0x19
        /*003e*/ 	.short	0x0418


	//----- nvinfo : EIATTR_PARAM_CBANK
	.align		4
        /*0040*/ 	.byte	0x04, 0x0a
        /*0042*/ 	.short	(.L_140 - .L_139)
	.align		4
.L_139:
        /*0044*/ 	.word	index@(.nv.constant0._ZN7cutlass13device_kernelIN5flash19enable_sm80_to_sm89INS1_16FlashAttnFwdSm80INS1_25CollectiveMainloopFwdSm80ILi8ELi1ELb0EN4cute5tupleIJNS5_1CILi128EEENS7_ILi64EEENS7_ILi192EEEEEELi192ENS_10bfloat16_tEfNS_4arch4Sm80ELb0ELb0ELb1ELb1ELb1ELb0ELb1ELb0EEENS1_21CollectiveEpilogueFwdINS6_IJS8_SA_S9_EEENS6_IJNS7_ILi1EEESI_SI_EEESC_SE_Li256ELb1ELb1ELb0ELb0EEENS1_19SingleTileSchedulerILb1ELb0ELb1ELi128EEEEEEEEEvNT_6ParamsE)
        /*0048*/ 	.short	0x0210
        /*004a*/ 	.short	0x0418


	//----- nvinfo : EIATTR_SW_WAR
	.align		4
.L_140:
        /*004c*/ 	.byte	0x04, 0x36
        /*004e*/ 	.short	(.L_142 - .L_141)
.L_141:
        /*0050*/ 	.word	0x00000008
.L_142:


//--------------------- .nv.info._ZN7cutlass13device_kernelIN5flash19enable_sm80_to_sm89INS1_16FlashAttnFwdSm80INS1_25CollectiveMainloopFwdSm80ILi8ELi1ELb0EN4cute5tupleIJNS5_1CILi128EEENS7_ILi64EEENS7_ILi192EEEEEELi192ENS_10bfloat16_tEfNS_4arch4Sm80ELb0ELb0ELb1ELb1ELb1ELb1ELb1ELb0EEENS1_21CollectiveEpilogueFwdINS6_IJS8_SA_S9_EEENS6_IJNS7_ILi1EEESI_SI_EEESC_SE_Li256ELb1ELb1ELb0ELb0EEENS1_19SingleTileSchedulerILb1ELb0ELb1ELi128EEEEEEEEEvNT_6ParamsE --------------------------
	.section	.nv.info._ZN7cutlass13device_kernelIN5flash19enable_sm80_to_sm89INS1_16FlashAttnFwdSm80INS1_25CollectiveMainloopFwdSm80ILi8ELi1ELb0EN4cute5tupleIJNS5_1CILi128EEENS7_ILi64EEENS7_ILi192EEEEEELi192ENS_10bfloat16_tEfNS_4arch4Sm80ELb0ELb0ELb1ELb1ELb1ELb1ELb1ELb0EEENS1_21CollectiveEpilogueFwdINS6_IJS8_SA_S9_EEENS6_IJNS7_ILi1EEESI_SI_EEESC_SE_Li256ELb1ELb1ELb0ELb0EEENS1_19SingleTileSchedulerILb1ELb0ELb1ELi128EEEEEEEEEvNT_6ParamsE,"",@"SHT_CUDA_INFO"
	.sectionflags	@""
	.align	4


	//----- nvinfo : EIATTR_CUDA_API_VERSION
	.align		4
        /*0000*/ 	.byte	0x04, 0x37
        /*0002*/ 	.short	(.L_144 - .L_143)
.L_143:
        /*0004*/ 	.word	0x00000082


	//----- nvinfo : EIATTR_KPARAM_INFO
	.align		4
.L_144:
        /*0008*/ 	.byte	0x04, 0x17
        /*000a*/ 	.short	(.L_146 - .L_145)
.L_145:
        /*000c*/ 	.word	0x00000000
        /*0010*/ 	.short	0x0000
        /*0012*/ 	.short	0x0000
        /*0014*/ 	.byte	0x00, 0xf0, 0x61, 0x10


	//----- nvinfo : EIATTR_SPARSE_MMA_MASK
	.align		4
.L_146:
        /*0018*/ 	.byte	0x03, 0x50
        /*001a*/ 	.short	0x0000


	//----- nvinfo : EIATTR_MAXREG_COUNT
	.align		4
        /*001c*/ 	.byte	0x03, 0x1b
        /*001e*/ 	.short	0x00ff


	//----- nvinfo : EIATTR_MERCURY_ISA_VERSION
	.align		4
        /*0020*/ 	.byte	0x03, 0x5f
        /*0022*/ 	.short	0x0101


	//----- nvinfo : EIATTR_EXIT_INSTR_OFFSETS
	.align		4
        /*0024*/ 	.byte	0x04, 0x1c
        /*0026*/ 	.short	(.L_148 - .L_147)


	//   ....[0]....
.L_147:
        /*0028*/ 	.word	0x00000010


	//----- nvinfo : EIATTR_MAX_THREADS
	.align		4
.L_148:
        /*002c*/ 	.byte	0x04, 0x05
        /*002e*/ 	.short	(.L_150 - .L_149)
.L_149:
        /*0030*/ 	.word	0x00000100
        /*0034*/ 	.word	0x00000001
        /*0038*/ 	.word	0x00000001


	//----- nvinfo : EIATTR_CBANK_PARAM_SIZE
	.align		4
.L_150:
        /*003c*/ 	.byte	0x03, 0x19
        /*003e*/ 	.short	0x0418


	//----- nvinfo : EIATTR_PARAM_CBANK
	.align		4
        /*0040*/ 	.byte	0x04, 0x0a
        /*0042*/ 	.short	(.L_152 - .L_151)
	.align		4
.L_151:
        /*0044*/ 	.word	index@(.nv.constant0._ZN7cutlass13device_kernelIN5flash19enable_sm80_to_sm89INS1_16FlashAttnFwdSm80INS1_25CollectiveMainloopFwdSm80ILi8ELi1ELb0EN4cute5tupleIJNS5_1CILi128EEENS7_ILi64EEENS7_ILi192EEEEEELi192ENS_10bfloat16_tEfNS_4arch4Sm80ELb0ELb0ELb1ELb1ELb1ELb1ELb1ELb0EEENS1_21CollectiveEpilogueFwdINS6_IJS8_SA_S9_EEENS6_IJNS7_ILi1EEESI_SI_EEESC_SE_Li256ELb1ELb1ELb0ELb0EEENS1_19SingleTileSchedulerILb1ELb0ELb1ELi128EEEEEEEEEvNT_6ParamsE)
        /*0048*/ 	.short	0x0210
        /*004a*/ 	.short	0x0418


	//----- nvinfo : EIATTR_SW_WAR
	.align		4
.L_152:
        /*004c*/ 	.byte	0x04, 0x36
        /*004e*/ 	.short	(.L_154 - .L_153)
.L_153:
        /*0050*/ 	.word	0x00000008
.L_154:


//--------------------- .nv.info._ZN7cutlass13device_kernelIN5flash19enable_sm80_to_sm89INS1_16FlashAttnFwdSm80INS1_25CollectiveMainloopFwdSm80ILi8ELi1ELb0EN4cute5tupleIJNS5_1CILi128EEENS7_ILi64EEENS7_ILi192EEEEEELi192ENS_10bfloat16_tEfNS_4arch4Sm80ELb0ELb1ELb1ELb0ELb1ELb0ELb1ELb0EEENS1_21CollectiveEpilogueFwdINS6_IJS8_SA_S9_EEENS6_IJNS7_ILi1EEESI_SI_EEESC_SE_Li256ELb0ELb1ELb0ELb0EEENS1_19SingleTileSchedulerILb0ELb0ELb1ELi128EEEEEEEEEvNT_6ParamsE --------------------------
	.section	.nv.info._ZN7cutlass13device_kernelIN5flash19enable_sm80_to_sm89INS1_16FlashAttnFwdSm80INS1_25CollectiveMainloopFwdSm80ILi8ELi1ELb0EN4cute5tupleIJNS5_1CILi128EEENS7_ILi64EEENS7_ILi192EEEEEELi192ENS_10bfloat16_tEfNS_4arch4Sm80ELb0ELb1ELb1ELb0ELb1ELb0ELb1ELb0EEENS1_21CollectiveEpilogueFwdINS6_IJS8_SA_S9_EEENS6_IJNS7_ILi1EEESI_SI_EEESC_SE_Li256ELb0ELb1ELb0ELb0EEENS1_19SingleTileSchedulerILb0ELb0ELb1ELi128EEEEEEEEEvNT_6ParamsE,"",@"SHT_CUDA_INFO"
	.sectionflags	@""
	.align	4


	//----- nvinfo : EIATTR_CUDA_API_VERSION
	.align		4
        /*0000*/ 	.byte	0x04, 0x37
        /*0002*/ 	.short	(.L_156 - .L_155)
.L_155:
        /*0004*/ 	.word	0x00000082


	//----- nvinfo : EIATTR_KPARAM_INFO
	.align		4
.L_156:
        /*0008*/ 	.byte	0x04, 0x17
        /*000a*/ 	.short	(.L_158 - .L_157)
.L_157:
        /*000c*/ 	.word	0x00000000
        /*0010*/ 	.short	0x0000
        /*0012*/ 	.short	0x0000
        /*0014*/ 	.byte	0x00, 0xf0, 0x61, 0x10


	//----- nvinfo : EIATTR_SPARSE_MMA_MASK
	.align		4
.L_158:
        /*0018*/ 	.byte	0x03, 0x50
        /*001a*/ 	.short	0x0000


	//----- nvinfo : EIATTR_MAXREG_COUNT
	.align		4
        /*001c*/ 	.byte	0x03, 0x1b
        /*001e*/ 	.short	0x00ff


	//----- nvinfo : EIATTR_MERCURY_ISA_VERSION
	.align		4
        /*0020*/ 	.byte	0x03, 0x5f
        /*0022*/ 	.short	0x0101


	//----- nvinfo : EIATTR_EXIT_INSTR_OFFSETS
	.align		4
        /*0024*/ 	.byte	0x04, 0x1c
        /*0026*/ 	.short	(.L_160 - .L_159)


	//   ....[0]....
.L_159:
        /*0028*/ 	.word	0x00000010


	//----- nvinfo : EIATTR_MAX_THREADS
	.align		4
.L_160:
        /*002c*/ 	.byte	0x04, 0x05
        /*002e*/ 	.short	(.L_162 - .L_161)
.L_161:
        /*0030*/ 	.word	0x00000100
        /*0034*/ 	.word	0x00000001
        /*0038*/ 	.word	0x00000001


	//----- nvinfo : EIATTR_CBANK_PARAM_SIZE
	.align		4
.L_162:
        /*003c*/ 	.byte	0x03, 0x19
        /*003e*/ 	.short	0x0418


	//----- nvinfo : EIATTR_PARAM_CBANK
	.align		4
        /*0040*/ 	.byte	0x04, 0x0a
        /*0042*/ 	.short	(.L_164 - .L_163)
	.align		4
.L_163:
        /*0044*/ 	.word	index@(.nv.constant0._ZN7cutlass13device_kernelIN5flash19enable_sm80_to_sm89INS1_16FlashAttnFwdSm80INS1_25CollectiveMainloopFwdSm80ILi8ELi1ELb0EN4cute5tupleIJNS5_1CILi128EEENS7_ILi64EEENS7_ILi192EEEEEELi192ENS_10bfloat16_tEfNS_4arch4Sm80ELb0ELb1ELb1ELb0ELb1ELb0ELb1ELb0EEENS1_21CollectiveEpilogueFwdINS6_IJS8_SA_S9_EEENS6_IJNS7_ILi1EEESI_SI_EEESC_SE_Li256ELb0ELb1ELb0ELb0EEENS1_19SingleTileSchedulerILb0ELb0ELb1ELi128EEEEEEEEEvNT_6ParamsE)
        /*0048*/ 	.short	0x0210
        /*004a*/ 	.short	0x0418


	//----- nvinfo : EIATTR_SW_WAR
	.align		4
.L_164:
        /*004c*/ 	.byte	0x04, 0x36
        /*004e*/ 	.short	(.L_166 - .L_165)
.L_165:
        /*0050*/ 	.word	0x00000008
.L_166:


//--------------------- .nv.info._ZN7cutlass13device_kernelIN5flash19enable_sm80_to_sm89INS1_16FlashAttnFwdSm80INS1_25CollectiveMainloopFwdSm80ILi8ELi1ELb0EN4cute5tupleIJNS5_1CILi128EEENS7_ILi64EEENS7_ILi192EEEEEELi192ENS_10bfloat16_tEfNS_4arch4Sm80ELb0ELb1ELb1ELb1ELb1ELb0ELb1ELb0EEENS1_21CollectiveEpilogueFwdINS6_IJS8_SA_S9_EEENS6_IJNS7_ILi1EEESI_SI_EEESC_SE_Li256ELb1ELb1ELb0ELb0EEENS1_19SingleTileSchedulerILb1ELb0ELb1ELi128EEEEEEEEEvNT_6ParamsE --------------------------
	.section	.nv.info._ZN7cutlass13device_kernelIN5flash19enable_sm80_to_sm89INS1_16FlashAttnFwdSm80INS1_25CollectiveMainloopFwdSm80ILi8ELi1ELb0EN4cute5tupleIJNS5_1CILi128EEENS7_ILi64EEENS7_ILi192EEEEEELi192ENS_10bfloat16_tEfNS_4arch4Sm80ELb0ELb1ELb1ELb1ELb1ELb0ELb1ELb0EEENS1_21CollectiveEpilogueFwdINS6_IJS8_SA_S9_EEENS6_IJNS7_ILi1EEESI_SI_EEESC_SE_Li256ELb1ELb1ELb0ELb0EEENS1_19SingleTileSchedulerILb1ELb0ELb1ELi128EEEEEEEEEvNT_6ParamsE,"",@"SHT_CUDA_INFO"
	.sectionflags	@""
	.align	4


	//----- nvinfo : EIATTR_CUDA_API_VERSION
	.align		4
        /*0000*/ 	.byte	0x04, 0x37
        /*0002*/ 	.short	(.L_168 - .L_167)
.L_167:
        /*0004*/ 	.word	0x00000082


	//----- nvinfo : EIATTR_KPARAM_INFO
	.align		4
.L_168:
        /*0008*/ 	.byte	0x04, 0x17
        /*000a*/ 	.short	(.L_170 - .L_169)
.L_169:
        /*000c*/ 	.word	0x00000000
        /*0010*/ 	.short	0x0000
        /*0012*/ 	.short	0x0000
        /*0014*/ 	.byte	0x00, 0xf0, 0x61, 0x10


	//----- nvinfo : EIATTR_SPARSE_MMA_MASK
	.align		4
.L_170:
        /*0018*/ 	.byte	0x03, 0x50
        /*001a*/ 	.short	0x0000


	//----- nvinfo : EIATTR_MAXREG_COUNT
	.align		4
        /*001c*/ 	.byte	0x03, 0x1b
        /*001e*/ 	.short	0x00ff


	//----- nvinfo : EIATTR_MERCURY_ISA_VERSION
	.align		4
        /*0020*/ 	.byte	0x03, 0x5f
        /*0022*/ 	.short	0x0101


	//----- nvinfo : EIATTR_EXIT_INSTR_OFFSETS
	.align		4
        /*0024*/ 	.byte	0x04, 0x1c
        /*0026*/ 	.short	(.L_172 - .L_171)


	//   ....[0]....
.L_171:
        /*0028*/ 	.word	0x00000010


	//----- nvinfo : EIATTR_MAX_THREADS
	.align		4
.L_172:
        /*002c*/ 	.byte	0x04, 0x05
        /*002e*/ 	.short	(.L_174 - .L_173)
.L_173:
        /*0030*/ 	.word	0x00000100
        /*0034*/ 	.word	0x00000001
        /*0038*/ 	.word	0x00000001


	//----- nvinfo : EIATTR_CBANK_PARAM_SIZE
	.align		4
.L_174:
        /*003c*/ 	.byte	0x03, 0x19
        /*003e*/ 	.short	0x0418


	//----- nvinfo : EIATTR_PARAM_CBANK
	.align		4
        /*0040*/ 	.byte	0x04, 0x0a
        /*0042*/ 	.short	(.L_176 - .L_175)
	.align		4
.L_175:
        /*0044*/ 	.word	index@(.nv.constant0._ZN7cutlass13device_kernelIN5flash19enable_sm80_to_sm89INS1_16FlashAttnFwdSm80INS1_25CollectiveMainloopFwdSm80ILi8ELi1ELb0EN4cute5tupleIJNS5_1CILi128EEENS7_ILi64EEENS7_ILi192EEEEEELi192ENS_10bfloat16_tEfNS_4arch4Sm80ELb0ELb1ELb1ELb1ELb1ELb0ELb1ELb0EEENS1_21CollectiveEpilogueFwdINS6_IJS8_SA_S9_EEENS6_IJNS7_ILi1EEESI_SI_EEESC_SE_Li256ELb1ELb1ELb0ELb0EEENS1_19SingleTileSchedulerILb1ELb0ELb1ELi128EEEEEEEEEvNT_6ParamsE)
        /*0048*/ 	.short	0x0210
        /*004a*/ 	.short	0x0418


	//----- nvinfo : EIATTR_SW_WAR
	.align		4
.L_176:
        /*004c*/ 	.byte	0x04, 0x36
        /*004e*/ 	.short	(.L_178 - .L_177)
.L_177:
        /*0050*/ 	.word	0x00000008
.L_178:


//--------------------- .nv.info._ZN7cutlass13device_kernelIN5flash19enable_sm80_to_sm89INS1_16FlashAttnFwdSm80INS1_25CollectiveMainloopFwdSm80ILi8ELi1ELb0EN4cute5tupleIJNS5_1CILi128EEENS7_ILi64EEENS7_ILi192EEEEEELi192ENS_10bfloat16_tEfNS_4arch4Sm80ELb0ELb1ELb1ELb1ELb1ELb1ELb1ELb0EEENS1_21CollectiveEpilogueFwdINS6_IJS8_SA_S9_EEENS6_IJNS7_ILi1EEESI_SI_EEESC_SE_Li256ELb1ELb1ELb0ELb0EEENS1_19SingleTileSchedulerILb1ELb0ELb1ELi128EEEEEEEEEvNT_6ParamsE --------------------------
	.section	.nv.info._ZN7cutlass13device_kernelIN5flash19enable_sm80_to_sm89INS1_16FlashAttnFwdSm80INS1_25CollectiveMainloopFwdSm80ILi8ELi1ELb0EN4cute5tupleIJNS5_1CILi128EEENS7_ILi64EEENS7_ILi192EEEEEELi192ENS_10bfloat16_tEfNS_4arch4Sm80ELb0ELb1ELb1ELb1ELb1ELb1ELb1ELb0EEENS1_21CollectiveEpilogueFwdINS6_IJS8_SA_S9_EEENS6_IJNS7_ILi1EEESI_SI_EEESC_SE_Li256ELb1ELb1ELb0ELb0EEENS1_19SingleTileSchedulerILb1ELb0ELb1ELi128EEEEEEEEEvNT_6ParamsE,"",@"SHT_CUDA_INFO"
	.sectionflags	@""
	.align	4


	//----- nvinfo : EIATTR_CUDA_API_VERSION
	.align		4
        /*0000*/ 	.byte	0x04, 0x37
        /*0002*/ 	.short	(.L_180 - .L_179)
.L_179:
        /*0004*/ 	.word	0x00000082


	//----- nvinfo : EIATTR_KPARAM_INFO
	.align		4
.L_180:
        /*0008*/ 	.byte	0x04, 0x17
        /*000a*/ 	.short	(.L_182 - .L_181)
.L_181:
        /*000c*/ 	.word	0x00000000
        /*0010*/ 	.short	0x0000
        /*0012*/ 	.short	0x0000
        /*0014*/ 	.byte	0x00, 0xf0, 0x61, 0x10


	//----- nvinfo : EIATTR_SPARSE_MMA_MASK
	.align		4
.L_182:
        /*0018*/ 	.byte	0x03, 0x50
        /*001a*/ 	.short	0x0000


	//----- nvinfo : EIATTR_MAXREG_COUNT
	.align		4
        /*001c*/ 	.byte	0x03, 0x1b
        /*001e*/ 	.short	0x00ff


	//----- nvinfo : EIATTR_MERCURY_ISA_VERSION
	.align		4
        /*0020*/ 	.byte	0x03, 0x5f
        /*0022*/ 	.short	0x0101


	//----- nvinfo : EIATTR_EXIT_INSTR_OFFSETS
	.align		4
        /*0024*/ 	.byte	0x04, 0x1c
        /*0026*/ 	.short	(.L_184 - .L_183)


	//   ....[0]....
.L_183:
        /*0028*/ 	.word	0x00000010


	//----- nvinfo : EIATTR_MAX_THREADS
	.align		4
.L_184:
        /*002c*/ 	.byte	0x04, 0x05
        /*002e*/ 	.short	(.L_186 - .L_185)
.L_185:
        /*0030*/ 	.word	0x00000100
        /*0034*/ 	.word	0x00000001
        /*0038*/ 	.word	0x00000001


	//----- nvinfo : EIATTR_CBANK_PARAM_SIZE
	.align		4
.L_186:
        /*003c*/ 	.byte	0x03, 0x19
        /*003e*/ 	.short	0x0418


	//----- nvinfo : EIATTR_PARAM_CBANK
	.align		4
        /*0040*/ 	.byte	0x04, 0x0a
        /*0042*/ 	.short	(.L_188 - .L_187)
	.align		4
.L_187:
        /*0044*/ 	.word	index@(.nv.constant0._ZN7cutlass13device_kernelIN5flash19enable_sm80_to_sm89INS1_16FlashAttnFwdSm80INS1_25CollectiveMainloopFwdSm80ILi8ELi1ELb0EN4cute5tupleIJNS5_1CILi128EEENS7_ILi64EEENS7_ILi192EEEEEELi192ENS_10bfloat16_tEfNS_4arch4Sm80ELb0ELb1ELb1ELb1ELb1ELb1ELb1ELb0EEENS1_21CollectiveEpilogueFwdINS6_IJS8_SA_S9_EEENS6_IJNS7_ILi1EEESI_SI_EEESC_SE_Li256ELb1ELb1ELb0ELb0EEENS1_19SingleTileSchedulerILb1ELb0ELb1ELi128EEEEEEEEEvNT_6ParamsE)
        /*0048*/ 	.short	0x0210
        /*004a*/ 	.short	0x0418


	//----- nvinfo : EIATTR_SW_WAR
	.align		4
.L_188:
        /*004c*/ 	.byte	0x04, 0x36
        /*004e*/ 	.short	(.L_190 - .L_189)
.L_189:
        /*0050*/ 	.word	0x00000008
.L_190:


//--------------------- .nv.info._ZN7cutlass13device_kernelIN5flash19enable_sm80_to_sm89INS1_16FlashAttnFwdSm80INS1_25CollectiveMainloopFwdSm80ILi8ELi1ELb0EN4cute5tupleIJNS5_1CILi128EEENS7_ILi64EEENS7_ILi192EEEEEELi192ENS_10bfloat16_tEfNS_4arch4Sm80ELb1ELb0ELb1ELb0ELb1ELb0ELb1ELb0EEENS1_21CollectiveEpilogueFwdINS6_IJS8_SA_S9_EEENS6_IJNS7_ILi1EEESI_SI_EEESC_SE_Li256ELb0ELb1ELb0ELb0EEENS1_30DynamicPersistentTileSchedulerILi256ELi256ELb0ELb1ELb0EEEEEEEEEvNT_6ParamsE --------------------------
	.section	.nv.info._ZN7cutlass13device_kernelIN5flash19enable_sm80_to_sm89INS1_16FlashAttnFwdSm80INS1_25CollectiveMainloopFwdSm80ILi8ELi1ELb0EN4cute5tupleIJNS5_1CILi128EEENS7_ILi64EEENS7_ILi192EEEEEELi192ENS_10bfloat16_tEfNS_4arch4Sm80ELb1ELb0ELb1ELb0ELb1ELb0ELb1ELb0EEENS1_21CollectiveEpilogueFwdINS6_IJS8_SA_S9_EEENS6_IJNS7_ILi1EEESI_SI_EEESC_SE_Li256ELb0ELb1ELb0ELb0EEENS1_30DynamicPersistentTileSchedulerILi256ELi256ELb0ELb1ELb0EEEEEEEEEvNT_6ParamsE,"",@"SHT_CUDA_INFO"
	.sectionflags	@""
	.align	4


	//----- nvinfo : EIATTR_CUDA_API_VERSION
	.align		4
        /*0000*/ 	.byte	0x04, 0x37
        /*0002*/ 	.short	(.L_192 - .L_191)
.L_191:
        /*0004*/ 	.word	0x00000082


	//----- nvinfo : EIATTR_KPARAM_INFO
	.align		4
.L_192:
        /*0008*/ 	.byte	0x04, 0x17
        /*000a*/ 	.short	(.L_194 - .L_193)
.L_193:
        /*000c*/ 	.word	0x00000000
        /*0010*/ 	.short	0x0000
        /*0012*/ 	.short	0x0000
        /*0014*/ 	.byte	0x00, 0xf0, 0xa1, 0x10


	//----- nvinfo : EIATTR_SPARSE_MMA_MASK
	.align		4
.L_194:
        /*0018*/ 	.byte	0x03, 0x50
        /*001a*/ 	.short	0x0000


	//----- nvinfo : EIATTR_MAXREG_COUNT
	.align		4
        /*001c*/ 	.byte	0x03, 0x1b
        /*001e*/ 	.short	0x00ff


	//----- nvinfo : EIATTR_MERCURY_ISA_VERSION
	.align		4
        /*0020*/ 	.byte	0x03, 0x5f
        /*0022*/ 	.short	0x0101


	//----- nvinfo : EIATTR_EXIT_INSTR_OFFSETS
	.align		4
        /*0024*/ 	.byte	0x04, 0x1c
        /*0026*/ 	.short	(.L_196 - .L_195)


	//   ....[0]....
.L_195:
        /*0028*/ 	.word	0x00000010


	//----- nvinfo : EIATTR_MAX_THREADS
	.align		4
.L_196:
        /*002c*/ 	.byte	0x04, 0x05
        /*002e*/ 	.short	(.L_198 - .L_197)
.L_197:
        /*0030*/ 	.word	0x00000100
        /*0034*/ 	.word	0x00000001
        /*0038*/ 	.word	0x00000001


	//----- nvinfo : EIATTR_CBANK_PARAM_SIZE
	.align		4
.L_198:
        /*003c*/ 	.byte	0x03, 0x19
        /*003e*/ 	.short	0x0428


	//----- nvinfo : EIATTR_PARAM_CBANK
	.align		4
        /*0040*/ 	.byte	0x04, 0x0a
        /*0042*/ 	.short	(.L_200 - .L_199)
	.align		4
.L_199:
        /*0044*/ 	.word	index@(.nv.constant0._ZN7cutlass13device_kernelIN5flash19enable_sm80_to_sm89INS1_16FlashAttnFwdSm80INS1_25CollectiveMainloopFwdSm80ILi8ELi1ELb0EN4cute5tupleIJNS5_1CILi128EEENS7_ILi64EEENS7_ILi192EEEEEELi192ENS_10bfloat16_tEfNS_4arch4Sm80ELb1ELb0ELb1ELb0ELb1ELb0ELb1ELb0EEENS1_21CollectiveEpilogueFwdINS6_IJS8_SA_S9_EEENS6_IJNS7_ILi1EEESI_SI_EEESC_SE_Li256ELb0ELb1ELb0ELb0EEENS1_30DynamicPersistentTileSchedulerILi256ELi256ELb0ELb1ELb0EEEEEEEEEvNT_6ParamsE)
        /*0048*/ 	.short	0x0210
        /*004a*/ 	.short	0x0428


	//----- nvinfo : EIATTR_SW_WAR
	.align		4
.L_200:
        /*004c*/ 	.byte	0x04, 0x36
        /*004e*/ 	.short	(.L_202 - .L_201)
.L_201:
        /*0050*/ 	.word	0x00000008
.L_202:


//--------------------- .nv.info._ZN7cutlass13device_kernelIN5flash19enable_sm80_to_sm89INS1_16FlashAttnFwdSm80INS1_25CollectiveMainloopFwdSm80ILi8ELi1ELb0EN4cute5tupleIJNS5_1CILi128EEENS7_ILi64EEENS7_ILi192EEEEEELi192ENS_10bfloat16_tEfNS_4arch4Sm80ELb1ELb0ELb1ELb1ELb1ELb0ELb1ELb0EEENS1_21CollectiveEpilogueFwdINS6_IJS8_SA_S9_EEENS6_IJNS7_ILi1EEESI_SI_EEESC_SE_Li256ELb1ELb1ELb0ELb0EEENS1_19SingleTileSchedulerILb1ELb0ELb1ELi128EEEEEEEEEvNT_6ParamsE --------------------------
	.section	.nv.info._ZN7cutlass13device_kernelIN5flash19enable_sm80_to_sm89INS1_16FlashAttnFwdSm80INS1_25CollectiveMainloopFwdSm80ILi8ELi1ELb0EN4cute5tupleIJNS5_1CILi128EEENS7_ILi64EEENS7_ILi192EEEEEELi192ENS_10bfloat16_tEfNS_4arch4Sm80ELb1ELb0ELb1ELb1ELb1ELb0ELb1ELb0EEENS1_21CollectiveEpilogueFwdINS6_IJS8_SA_S9_EEENS6_IJNS7_ILi1EEESI_SI_EEESC_SE_Li256ELb1ELb1ELb0ELb0EEENS1_19SingleTileSchedulerILb1ELb0ELb1ELi128EEEEEEEEEvNT_6ParamsE,"",@"SHT_CUDA_INFO"
	.sectionflags	@""
	.align	4


	//----- nvinfo : EIATTR_CUDA_API_VERSION
	.align		4
        /*0000*/ 	.byte	0x04, 0x37
        /*0002*/ 	.short	(.L_204 - .L_203)
.L_203:
        /*0004*/ 	.word	0x00000082


	//----- nvinfo : EIATTR_KPARAM_INFO
	.align		4
.L_204:
        /*0008*/ 	.byte	0x04, 0x17
        /*000a*/ 	.short	(.L_206 - .L_205)
.L_205:
        /*000c*/ 	.word	0x00000000
        /*0010*/ 	.short	0x0000
        /*0012*/ 	.short	0x0000
        /*0014*/ 	.byte	0x00, 0xf0, 0x61, 0x10


	//----- nvinfo : EIATTR_SPARSE_MMA_MASK
	.align		4
.L_206:
        /*0018*/ 	.byte	0x03, 0x50
        /*001a*/ 	.short	0x0000


	//----- nvinfo : EIATTR_MAXREG_COUNT
	.align		4
        /*001c*/ 	.byte	0x03, 0x1b
        /*001e*/ 	.short	0x00ff


	//----- nvinfo : EIATTR_MERCURY_ISA_VERSION
	.align		4
        /*0020*/ 	.byte	0x03, 0x5f
        /*0022*/ 	.short	0x0101


	//----- nvinfo : EIATTR_EXIT_INSTR_OFFSETS
	.align		4
        /*0024*/ 	.byte	0x04, 0x1c
        /*0026*/ 	.short	(.L_208 - .L_207)


	//   ....[0]....
.L_207:
        /*0028*/ 	.word	0x00000010


	//----- nvinfo : EIATTR_MAX_THREADS
	.align		4
.L_208:
        /*002c*/ 	.byte	0x04, 0x05
        /*002e*/ 	.short	(.L_210 - .L_209)
.L_209:
        /*0030*/ 	.word	0x00000100
        /*0034*/ 	.word	0x00000001
        /*0038*/ 	.word	0x00000001


	//----- nvinfo : EIATTR_CBANK_PARAM_SIZE
	.align		4
.L_210:
        /*003c*/ 	.byte	0x03, 0x19
        /*003e*/ 	.short	0x0418


	//----- nvinfo : EIATTR_PARAM_CBANK
	.align		4
        /*0040*/ 	.byte	0x04, 0x0a
        /*0042*/ 	.short	(.L_212 - .L_211)
	.align		4
.L_211:
        /*0044*/ 	.word	index@(.nv.constant0._ZN7cutlass13device_kernelIN5flash19enable_sm80_to_sm89INS1_16FlashAttnFwdSm80INS1_25CollectiveMainloopFwdSm80ILi8ELi1ELb0EN4cute5tupleIJNS5_1CILi128EEENS7_ILi64EEENS7_ILi192EEEEEELi192ENS_10bfloat16_tEfNS_4arch4Sm80ELb1ELb0ELb1ELb1ELb1ELb0ELb1ELb0EEENS1_21CollectiveEpilogueFwdINS6_IJS8_SA_S9_EEENS6_IJNS7_ILi1EEESI_SI_EEESC_SE_Li256ELb1ELb1ELb0ELb0EEENS1_19SingleTileSchedulerILb1ELb0ELb1ELi128EEEEEEEEEvNT_6ParamsE)
        /*0048*/ 	.short	0x0210
        /*004a*/ 	.short	0x0418


	//----- nvinfo : EIATTR_SW_WAR
	.align		4
.L_212:
        /*004c*/ 	.byte	0x04, 0x36
        /*004e*/ 	.short	(.L_214 - .L_213)
.L_213:
        /*0050*/ 	.word	0x00000008
.L_214:


//--------------------- .nv.info._ZN7cutlass13device_kernelIN5flash19enable_sm80_to_sm89INS1_16FlashAttnFwdSm80INS1_25CollectiveMainloopFwdSm80ILi8ELi1ELb0EN4cute5tupleIJNS5_1CILi128EEENS7_ILi64EEENS7_ILi192EEEEEELi192ENS_10bfloat16_tEfNS_4arch4Sm80ELb1ELb0ELb1ELb1ELb1ELb1ELb1ELb0EEENS1_21CollectiveEpilogueFwdINS6_IJS8_SA_S9_EEENS6_IJNS7_ILi1EEESI_SI_EEESC_SE_Li256ELb1ELb1ELb0ELb0EEENS1_19SingleTileSchedulerILb1ELb0ELb1ELi128EEEEEEEEEvNT_6ParamsE --------------------------
	.section	.nv.info._ZN7cutlass13device_kernelIN5flash19enable_sm80_to_sm89INS1_16FlashAttnFwdSm80INS1_25CollectiveMainloopFwdSm80ILi8ELi1ELb0EN4cute5tupleIJNS5_1CILi128EEENS7_ILi64EEENS7_ILi192EEEEEELi192ENS_10bfloat16_tEfNS_4arch4Sm80ELb1ELb0ELb1ELb1ELb1ELb1ELb1ELb0EEENS1_21CollectiveEpilogueFwdINS6_IJS8_SA_S9_EEENS6_IJNS7_ILi1EEESI_SI_EEESC_SE_Li256ELb1ELb1ELb0ELb0EEENS1_19SingleTileSchedulerILb1ELb0ELb1ELi128EEEEEEEEEvNT_6ParamsE,"",@"SHT_CUDA_INFO"
	.sectionflags	@""
	.align	4


	//----- nvinfo : EIATTR_CUDA_API_VERSION
	.align		4
        /*0000*/ 	.byte	0x04, 0x37
        /*0002*/ 	.short	(.L_216 - .L_215)
.L_215:
        /*0004*/ 	.word	0x00000082


	//----- nvinfo : EIATTR_KPARAM_INFO
	.align		4
.L_216:
        /*0008*/ 	.byte	0x04, 0x17
        /*000a*/ 	.short	(.L_218 - .L_217)
.L_217:
        /*000c*/ 	.word	0x00000000
        /*0010*/ 	.short	0x0000
        /*0012*/ 	.short	0x0000
        /*0014*/ 	.byte	0x00, 0xf0, 0x61, 0x10


	//----- nvinfo : EIATTR_SPARSE_MMA_MASK
	.align		4
.L_218:
        /*0018*/ 	.byte	0x03, 0x50
        /*001a*/ 	.short	0x0000


	//----- nvinfo : EIATTR_MAXREG_COUNT
	.align		4
        /*001c*/ 	.byte	0x03, 0x1b
        /*001e*/ 	.short	0x00ff


	//----- nvinfo : EIATTR_MERCURY_ISA_VERSION
	.align		4
        /*0020*/ 	.byte	0x03, 0x5f
        /*0022*/ 	.short	0x0101


	//----- nvinfo : EIATTR_EXIT_INSTR_OFFSETS
	.align		4
        /*0024*/ 	.byte	0x04, 0x1c
        /*0026*/ 	.short	(.L_220 - .L_219)


	//   ....[0]....
.L_219:
        /*0028*/ 	.word	0x00000010


	//----- nvinfo : EIATTR_MAX_THREADS
	.align		4
.L_220:
        /*002c*/ 	.byte	0x04, 0x05
        /*002e*/ 	.short	(.L_222 - .L_221)
.L_221:
        /*0030*/ 	.word	0x00000100
        /*0034*/ 	.word	0x00000001
        /*0038*/ 	.word	0x00000001


	//----- nvinfo : EIATTR_CBANK_PARAM_SIZE
	.align		4
.L_222:
        /*003c*/ 	.byte	0x03, 0x19
        /*003e*/ 	.short	0x0418


	//----- nvinfo : EIATTR_PARAM_CBANK
	.align		4
        /*0040*/ 	.byte	0x04, 0x0a
        /*0042*/ 	.short	(.L_224 - .L_223)
	.align		4
.L_223:
        /*0044*/ 	.word	index@(.nv.constant0._ZN7cutlass13device_kernelIN5flash19enable_sm80_to_sm89INS1_16FlashAttnFwdSm80INS1_25CollectiveMainloopFwdSm80ILi8ELi1ELb0EN4cute5tupleIJNS5_1CILi128EEENS7_ILi64EEENS7_ILi192EEEEEELi192ENS_10bfloat16_tEfNS_4arch4Sm80ELb1ELb0ELb1ELb1ELb1ELb1ELb1ELb0EEENS1_21CollectiveEpilogueFwdINS6_IJS8_SA_S9_EEENS6_IJNS7_ILi1EEESI_SI_EEESC_SE_Li256ELb1ELb1ELb0ELb0EEENS1_19SingleTileSchedulerILb1ELb0ELb1ELi128EEEEEEEEEvNT_6ParamsE)
        /*0048*/ 	.short	0x0210
        /*004a*/ 	.short	0x0418


	//----- nvinfo : EIATTR_SW_WAR
	.align		4
.L_224:
        /*004c*/ 	.byte	0x04, 0x36
        /*004e*/ 	.short	(.L_226 - .L_225)
.L_225:
        /*0050*/ 	.word	0x00000008
.L_226:


//--------------------- .nv.info._ZN7cutlass13device_kernelIN5flash19enable_sm80_to_sm89INS1_16FlashAttnFwdSm80INS1_25CollectiveMainloopFwdSm80ILi8ELi2ELb0EN4cute5tupleIJNS5_1CILi128EEENS7_ILi64EEENS7_ILi192EEEEEELi192ENS_10bfloat16_tEfNS_4arch4Sm80ELb0ELb0ELb1ELb0ELb1ELb0ELb1ELb0EEENS1_21CollectiveEpilogueFwdINS6_IJS8_SA_S9_EEENS6_IJNS7_ILi1EEESI_SI_EEESC_SE_Li256ELb0ELb1ELb0ELb0EEENS1_19SingleTileSchedulerILb0ELb0ELb1ELi128EEEEEEEEEvNT_6ParamsE --------------------------
	.section	.nv.info._ZN7cutlass13device_kernelIN5flash19enable_sm80_to_sm89INS1_16FlashAttnFwdSm80INS1_25CollectiveMainloopFwdSm80ILi8ELi2ELb0EN4cute5tupleIJNS5_1CILi128EEENS7_ILi64EEENS7_ILi192EEEEEELi192ENS_10bfloat16_tEfNS_4arch4Sm80ELb0ELb0ELb1ELb0ELb1ELb0ELb1ELb0EEENS1_21CollectiveEpilogueFwdINS6_IJS8_SA_S9_EEENS6_IJNS7_ILi1EEESI_SI_EEESC_SE_Li256ELb0ELb1ELb0ELb0EEENS1_19SingleTileSchedulerILb0ELb0ELb1ELi128EEEEEEEEEvNT_6ParamsE,"",@"SHT_CUDA_INFO"
	.sectionflags	@""
	.align	4


	//----- nvinfo : EIATTR_CUDA_API_VERSION
	.align		4
        /*0000*/ 	.byte	0x04, 0x37
        /*0002*/ 	.short	(.L_228 - .L_227)
.L_227:
        /*0004*/ 	.word	0x00000082


	//----- nvinfo : EIATTR_KPARAM_INFO
	.align		4
.L_228:
        /*0008*/ 	.byte	0x04, 0x17
        /*000a*/ 	.short	(.L_230 - .L_229)
.L_229:
        /*000c*/ 	.word	0x00000000
        /*0010*/ 	.short	0x0000
        /*0012*/ 	.short	0x0000
        /*0014*/ 	.byte	0x00, 0xf0, 0x61, 0x10


	//----- nvinfo : EIATTR_SPARSE_MMA_MASK
	.align		4
.L_230:
        /*0018*/ 	.byte	0x03, 0x50
        /*001a*/ 	.short	0x0000


	//----- nvinfo : EIATTR_MAXREG_COUNT
	.align		4
        /*001c*/ 	.byte	0x03, 0x1b
        /*001e*/ 	.short	0x00ff


	//----- nvinfo : EIATTR_MERCURY_ISA_VERSION
	.align		4
        /*0020*/ 	.byte	0x03, 0x5f
        /*0022*/ 	.short	0x0101


	//----- nvinfo : EIATTR_EXIT_INSTR_OFFSETS
	.align		4
        /*0024*/ 	.byte	0x04, 0x1c
        /*0026*/ 	.short	(.L_232 - .L_231)


	//   ....[0]....
.L_231:
        /*0028*/ 	.word	0x00000010


	//----- nvinfo : EIATTR_MAX_THREADS
	.align		4
.L_232:
        /*002c*/ 	.byte	0x04, 0x05
        /*002e*/ 	.short	(.L_234 - .L_233)
.L_233:
        /*0030*/ 	.word	0x00000100
        /*0034*/ 	.word	0x00000001
        /*0038*/ 	.word	0x00000001


	//----- nvinfo : EIATTR_CBANK_PARAM_SIZE
	.align		4
.L_234:
        /*003c*/ 	.byte	0x03, 0x19
        /*003e*/ 	.short	0x0418


	//----- nvinfo : EIATTR_PARAM_CBANK
	.align		4
        /*0040*/ 	.byte	0x04, 0x0a
        /*0042*/ 	.short	(.L_236 - .L_235)
	.align		4
.L_235:
        /*0044*/ 	.word	index@(.nv.constant0._ZN7cutlass13device_kernelIN5flash19enable_sm80_to_sm89INS1_16FlashAttnFwdSm80INS1_25CollectiveMainloopFwdSm80ILi8ELi2ELb0EN4cute5tupleIJNS5_1CILi128EEENS7_ILi64EEENS7_ILi192EEEEEELi192ENS_10bfloat16_tEfNS_4arch4Sm80ELb0ELb0ELb1ELb0ELb1ELb0ELb1ELb0EEENS1_21CollectiveEpilogueFwdINS6_IJS8_SA_S9_EEENS6_IJNS7_ILi1EEESI_SI_EEESC_SE_Li256ELb0ELb1ELb0ELb0EEENS1_19SingleTileSchedulerILb0ELb0ELb1ELi128EEEEEEEEEvNT_6ParamsE)
        /*0048*/ 	.short	0x0210
        /*004a*/ 	.short	0x0418


	//----- nvinfo : EIATTR_SW_WAR
	.align		4
.L_236:
        /*004c*/ 	.byte	0x04, 0x36
        /*004e*/ 	.short	(.L_238 - .L_237)
.L_237:
        /*0050*/ 	.word	0x00000008
.L_238:


//--------------------- .nv.info._ZN7cutlass13device_kernelIN5flash19enable_sm80_to_sm89INS1_16FlashAttnFwdSm80INS1_25CollectiveMainloopFwdSm80ILi8ELi2ELb0EN4cute5tupleIJNS5_1CILi128EEENS7_ILi64EEENS7_ILi192EEEEEELi192ENS_10bfloat16_tEfNS_4arch4Sm80ELb0ELb0ELb1ELb1ELb1ELb0ELb1ELb0EEENS1_21CollectiveEpilogueFwdINS6_IJS8_SA_S9_EEENS6_IJNS7_ILi1EEESI_SI_EEESC_SE_Li256ELb1ELb1ELb0ELb0EEENS1_19SingleTileSchedulerILb1ELb0ELb1ELi128EEEEEEEEEvNT_6ParamsE --------------------------
	.section	.nv.info._ZN7cutlass13device_kernelIN5flash19enable_sm80_to_sm89INS1_16FlashAttnFwdSm80INS1_25CollectiveMainloopFwdSm80ILi8ELi2ELb0EN4cute5tupleIJNS5_1CILi128EEENS7_ILi64EEENS7_ILi192EEEEEELi192ENS_10bfloat16_tEfNS_4arch4Sm80ELb0ELb0ELb1ELb1ELb1ELb0ELb1ELb0EEENS1_21CollectiveEpilogueFwdINS6_IJS8_SA_S9_EEENS6_IJNS7_ILi1EEESI_SI_EEESC_SE_Li256ELb1ELb1ELb0ELb0EEENS1_19SingleTileSchedulerILb1ELb0ELb1ELi128EEEEEEEEEvNT_6ParamsE,"",@"SHT_CUDA_INFO"
	.sectionflags	@""
	.align	4


	//----- nvinfo : EIATTR_CUDA_API_VERSION
	.align		4
        /*0000*/ 	.byte	0x04, 0x37
        /*0002*/ 	.short	(.L_240 - .L_239)
.L_239:
        /*0004*/ 	.word	0x00000082


	//----- nvinfo : EIATTR_KPARAM_INFO
	.align		4
.L_240:
        /*0008*/ 	.byte	0x04, 0x17
        /*000a*/ 	.short	(.L_242 - .L_241)
.L_241:
        /*000c*/ 	.word	0x00000000
        /*0010*/ 	.short	0x0000
        /*0012*/ 	.short	0x0000
        /*0014*/ 	.byte	0x00, 0xf0, 0x61, 0x10


	//----- nvinfo : EIATTR_SPARSE_MMA_MASK
	.align		4
.L_242:
        /*0018*/ 	.byte	0x03, 0x50
        /*001a*/ 	.short	0x0000


	//----- nvinfo : EIATTR_MAXREG_COUNT
	.align		4
        /*001c*/ 	.byte	0x03, 0x1b
        /*001e*/ 	.short	0x00ff


	//----- nvinfo : EIATTR_MERCURY_ISA_VERSION
	.align		4
        /*0020*/ 	.byte	0x03, 0x5f
        /*0022*/ 	.short	0x0101


	//----- nvinfo : EIATTR_EXIT_INSTR_OFFSETS
	.align		4
        /*0024*/ 	.byte	0x04, 0x1c
        /*0026*/ 	.short	(.L_244 - .L_243)


	//   ....[0]....
.L_243:
        /*0028*/ 	.word	0x00000010


	//----- nvinfo : EIATTR_MAX_THREADS
	.align		4
.L_244:
        /*002c*/ 	.byte	0x04, 0x05
        /*002e*/ 	.short	(.L_246 - .L_245)
.L_245:
        /*0030*/ 	.word	0x00000100
        /*0034*/ 	.word	0x00000001
        /*0038*/ 	.word	0x00000001


	//----- nvinfo : EIATTR_CBANK_PARAM_SIZE
	.align		4
.L_246:
        /*003c*/ 	.byte	0x03, 0x19
        /*003e*/ 	.short	0x0418


	//----- nvinfo : EIATTR_PARAM_CBANK
	.align		4
        /*0040*/ 	.byte	0x04, 0x0a
        /*0042*/ 	.short	(.L_248 - .L_247)
	.align		4
.L_247:
        /*0044*/ 	.word	index@(.nv.constant0._ZN7cutlass13device_kernelIN5flash19enable_sm80_to_sm89INS1_16FlashAttnFwdSm80INS1_25CollectiveMainloopFwdSm80ILi8ELi2ELb0EN4cute5tupleIJNS5_1CILi128EEENS7_ILi64EEENS7_ILi192EEEEEELi192ENS_10bfloat16_tEfNS_4arch4Sm80ELb0ELb0ELb1ELb1ELb1ELb0ELb1ELb0EEENS1_21CollectiveEpilogueFwdINS6_IJS8_SA_S9_EEENS6_IJNS7_ILi1EEESI_SI_EEESC_SE_Li256ELb1ELb1ELb0ELb0EEENS1_19SingleTileSchedulerILb1ELb0ELb1ELi128EEEEEEEEEvNT_6ParamsE)
        /*0048*/ 	.short	0x0210
        /*004a*/ 	.short	0x0418


	//----- nvinfo : EIATTR_SW_WAR
	.align		4
.L_248:
        /*004c*/ 	.byte	0x04, 0x36
        /*004e*/ 	.short	(.L_250 - .L_249)
.L_249:
        /*0050*/ 	.word	0x00000008
.L_250:


//--------------------- .nv.info._ZN7cutlass13device_kernelIN5flash19enable_sm80_to_sm89INS1_16FlashAttnFwdSm80INS1_25CollectiveMainloopFwdSm80ILi8ELi2ELb0EN4cute5tupleIJNS5_1CILi128EEENS7_ILi64EEENS7_ILi192EEEEEELi192ENS_10bfloat16_tEfNS_4arch4Sm80ELb0ELb0ELb1ELb1ELb1ELb1ELb1ELb0EEENS1_21CollectiveEpilogueFwdINS6_IJS8_SA_S9_EEENS6_IJNS7_ILi1EEESI_SI_EEESC_SE_Li256ELb1ELb1ELb0ELb0EEENS1_19SingleTileSchedulerILb1ELb0ELb1ELi128EEEEEEEEEvNT_6ParamsE --------------------------
	.section	.nv.info._ZN7cutlass13device_kernelIN5flash19enable_sm80_to_sm89INS1_16FlashAttnFwdSm80INS1_25CollectiveMainloopFwdSm80ILi8ELi2ELb0EN4cute5tupleIJNS5_1CILi128EEENS7_ILi64EEENS7_ILi192EEEEEELi192ENS_10bfloat16_tEfNS_4arch4Sm80ELb0ELb0ELb1ELb1ELb1ELb1ELb1ELb0EEENS1_21CollectiveEpilogueFwdINS6_IJS8_SA_S9_EEENS6_IJNS7_ILi1EEESI_SI_EEESC_SE_Li256ELb1ELb1ELb0ELb0EEENS1_19SingleTileSchedulerILb1ELb0ELb1ELi128EEEEEEEEEvNT_6ParamsE,"",@"SHT_CUDA_INFO"
	.sectionflags	@""
	.align	4


	//----- nvinfo : EIATTR_CUDA_API_VERSION
	.align		4
        /*0000*/ 	.byte	0x04, 0x37
        /*0002*/ 	.short	(.L_252 - .L_251)
.L_251:
        /*0004*/ 	.word	0x00000082


	//----- nvinfo : EIATTR_KPARAM_INFO
	.align		4
.L_252:
        /*0008*/ 	.byte	0x04, 0x17
        /*000a*/ 	.short	(.L_254 - .L_253)
.L_253:
        /*000c*/ 	.word	0x00000000
        /*0010*/ 	.short	0x0000
        /*0012*/ 	.short	0x0000
        /*0014*/ 	.byte	0x00, 0xf0, 0x61, 0x10


	//----- nvinfo : EIATTR_SPARSE_MMA_MASK
	.align		4
.L_254:
        /*0018*/ 	.byte	0x03, 0x50
        /*001a*/ 	.short	0x0000


	//----- nvinfo : EIATTR_MAXREG_COUNT
	.align		4
        /*001c*/ 	.byte	0x03, 0x1b
        /*001e*/ 	.short	0x00ff


	//----- nvinfo : EIATTR_MERCURY_ISA_VERSION
	.align		4
        /*0020*/ 	.byte	0x03, 0x5f
        /*0022*/ 	.short	0x0101


	//----- nvinfo : EIATTR_EXIT_INSTR_OFFSETS
	.align		4
        /*0024*/ 	.byte	0x04, 0x1c
        /*0026*/ 	.short	(.L_256 - .L_255)


	//   ....[0]....
.L_255:
        /*0028*/ 	.word	0x00000010


	//----- nvinfo : EIATTR_MAX_THREADS
	.align		4
.L_256:
        /*002c*/ 	.byte	0x04, 0x05
        /*002e*/ 	.short	(.L_258 - .L_257)
.L_257:
        /*0030*/ 	.word	0x00000100
        /*0034*/ 	.word	0x00000001
        /*0038*/ 	.word	0x00000001


	//----- nvinfo : EIATTR_CBANK_PARAM_SIZE
	.align		4
.L_258:
        /*003c*/ 	.byte	0x03, 0x19
        /*003e*/ 	.short	0x0418


	//----- nvinfo : EIATTR_PARAM_CBANK
	.align		4
        /*0040*/ 	.byte	0x04, 0x0a
        /*0042*/ 	.short	(.L_260 - .L_259)
	.align		4
.L_259:
        /*0044*/ 	.word	index@(.nv.constant0._ZN7cutlass13device_kernelIN5flash19enable_sm80_to_sm89INS1_16FlashAttnFwdSm80INS1_25CollectiveMainloopFwdSm80ILi8ELi2ELb0EN4cute5tupleIJNS5_1CILi128EEENS7_ILi64EEENS7_ILi192EEEEEELi192ENS_10bfloat16_tEfNS_4arch4Sm80ELb0ELb0ELb1ELb1ELb1ELb1ELb1ELb0EEENS1_21CollectiveEpilogueFwdINS6_IJS8_SA_S9_EEENS6_IJNS7_ILi1EEESI_SI_EEESC_SE_Li256ELb1ELb1ELb0ELb0EEENS1_19SingleTileSchedulerILb1ELb0ELb1ELi128EEEEEEEEEvNT_6ParamsE)
        /*0048*/ 	.short	0x0210
        /*004a*/ 	.short	0x0418


	//----- nvinfo : EIATTR_SW_WAR
	.align		4
.L_260:
        /*004c*/ 	.byte	0x04, 0x36
        /*004e*/ 	.short	(.L_262 - .L_261)
.L_261:
        /*0050*/ 	.word	0x00000008
.L_262:


//--------------------- .nv.info._ZN7cutlass13device_kernelIN5flash19enable_sm80_to_sm89INS1_16FlashAttnFwdSm80INS1_25CollectiveMainloopFwdSm80ILi8ELi2ELb0EN4cute5tupleIJNS5_1CILi128EEENS7_ILi64EEENS7_ILi192EEEEEELi192ENS_10bfloat16_tEfNS_4arch4Sm80ELb0ELb1ELb1ELb0ELb1ELb0ELb1ELb0EEENS1_21CollectiveEpilogueFwdINS6_IJS8_SA_S9_EEENS6_IJNS7_ILi1EEESI_SI_EEESC_SE_Li256ELb0ELb1ELb0ELb0EEENS1_19SingleTileSchedulerILb0ELb0ELb1ELi128EEEEEEEEEvNT_6ParamsE --------------------------
	.section	.nv.info._ZN7cutlass13device_kernelIN5flash19enable_sm80_to_sm89INS1_16FlashAttnFwdSm80INS1_25CollectiveMainloopFwdSm80ILi8ELi2ELb0EN4cute5tupleIJNS5_1CILi128EEENS7_ILi64EEENS7_ILi192EEEEEELi192ENS_10bfloat16_tEfNS_4arch4Sm80ELb0ELb1ELb1ELb0ELb1ELb0ELb1ELb0EEENS1_21CollectiveEpilogueFwdINS6_IJS8_SA_S9_EEENS6_IJNS7_ILi1EEESI_SI_EEESC_SE_Li256ELb0ELb1ELb0ELb0EEENS1_19SingleTileSchedulerILb0ELb0ELb1ELi128EEEEEEEEEvNT_6ParamsE,"",@"SHT_CUDA_INFO"
	.sectionflags	@""
	.align	4


	//----- nvinfo : EIATTR_CUDA_API_VERSION
	.align		4
        /*0000*/ 	.byte	0x04, 0x37
        /*0002*/ 	.short	(.L_264 - .L_263)
.L_263:
        /*0004*/ 	.word	0x00000082


	//----- nvinfo : EIATTR_KPARAM_INFO
	.align		4
.L_264:
        /*0008*/ 	.byte	0x04, 0x17
        /*000a*/ 	.short	(.L_266 - .L_265)
.L_265:
        /*000c*/ 	.word	0x00000000
        /*0010*/ 	.short	0x0000
        /*0012*/ 	.short	0x0000
        /*0014*/ 	.byte	0x00, 0xf0, 0x61, 0x10


	//----- nvinfo : EIATTR_SPARSE_MMA_MASK
	.align		4
.L_266:
        /*0018*/ 	.byte	0x03, 0x50
        /*001a*/ 	.short	0x0000


	//----- nvinfo : EIATTR_MAXREG_COUNT
	.align		4
        /*001c*/ 	.byte	0x03, 0x1b
        /*001e*/ 	.short	0x00ff


	//----- nvinfo : EIATTR_MERCURY_ISA_VERSION
	.align		4
        /*0020*/ 	.byte	0x03, 0x5f
        /*0022*/ 	.short	0x0101


	//----- nvinfo : EIATTR_EXIT_INSTR_OFFSETS
	.align		4
        /*0024*/ 	.byte	0x04, 0x1c
        /*0026*/ 	.short	(.L_268 - .L_267)


	//   ....[0]....
.L_267:
        /*0028*/ 	.word	0x00000010


	//----- nvinfo : EIATTR_MAX_THREADS
	.align		4
.L_268:
        /*002c*/ 	.byte	0x04, 0x05
        /*002e*/ 	.short	(.L_270 - .L_269)
.L_269:
        /*0030*/ 	.word	0x00000100
        /*0034*/ 	.word	0x00000001
        /*0038*/ 	.word	0x00000001


	//----- nvinfo : EIATTR_CBANK_PARAM_SIZE
	.align		4
.L_270:
        /*003c*/ 	.byte	0x03, 0x19
        /*003e*/ 	.short	0x0418


	//----- nvinfo : EIATTR_PARAM_CBANK
	.align		4
        /*0040*/ 	.byte	0x04, 0x0a
        /*0042*/ 	.short	(.L_272 - .L_271)
	.align		4
.L_271:
        /*0044*/ 	.word	index@(.nv.constant0._ZN7cutlass13device_kernelIN5flash19enable_sm80_to_sm89INS1_16FlashAttnFwdSm80INS1_25CollectiveMainloopFwdSm80ILi8ELi2ELb0EN4cute5tupleIJNS5_1CILi128EEENS7_ILi64EEENS7_ILi192EEEEEELi192ENS_10bfloat16_tEfNS_4arch4Sm80ELb0ELb1ELb1ELb0ELb1ELb0ELb1ELb0EEENS1_21CollectiveEpilogueFwdINS6_IJS8_SA_S9_EEENS6_IJNS7_ILi1EEESI_SI_EEESC_SE_Li256ELb0ELb1ELb0ELb0EEENS1_19SingleTileSchedulerILb0ELb0ELb1ELi128EEEEEEEEEvNT_6ParamsE)
        /*0048*/ 	.short	0x0210
        /*004a*/ 	.short	0x0418


	//----- nvinfo : EIATTR_SW_WAR
	.align		4
.L_272:
        /*004c*/ 	.byte	0x04, 0x36
        /*004e*/ 	.short	(.L_274 - .L_273)
.L_273:
        /*0050*/ 	.word	0x00000008
.L_274:


//--------------------- .nv.info._ZN7cutlass13device_kernelIN5flash19enable_sm80_to_sm89INS1_16FlashAttnFwdSm80INS1_25CollectiveMainloopFwdSm80ILi8ELi2ELb0EN4cute5tupleIJNS5_1CILi128EEENS7_ILi64EEENS7_ILi192EEEEEELi192ENS_10bfloat16_tEfNS_4arch4Sm80ELb0ELb1ELb1ELb1ELb1ELb0ELb1ELb0EEENS1_21CollectiveEpilogueFwdINS6_IJS8_SA_S9_EEENS6_IJNS7_ILi1EEESI_SI_EEESC_SE_Li256ELb1ELb1ELb0ELb0EEENS1_19SingleTileSchedulerILb1ELb0ELb1ELi128EEEEEEEEEvNT_6ParamsE --------------------------
	.section	.nv.info._ZN7cutlass13device_kernelIN5flash19enable_sm80_to_sm89INS1_16FlashAttnFwdSm80INS1_25CollectiveMainloopFwdSm80ILi8ELi2ELb0EN4cute5tupleIJNS5_1CILi128EEENS7_ILi64EEENS7_ILi192EEEEEELi192ENS_10bfloat16_tEfNS_4arch4Sm80ELb0ELb1ELb1ELb1ELb1ELb0ELb1ELb0EEENS1_21CollectiveEpilogueFwdINS6_IJS8_SA_S9_EEENS6_IJNS7_ILi1EEESI_SI_EEESC_SE_Li256ELb1ELb1ELb0ELb0EEENS1_19SingleTileSchedulerILb1ELb0ELb1ELi128EEEEEEEEEvNT_6ParamsE,"",@"SHT_CUDA_INFO"
	.sectionflags	@""
	.align	4


	//----- nvinfo : EIATTR_CUDA_API_VERSION
	.align		4
        /*0000*/ 	.byte	0x04, 0x37
        /*0002*/ 	.short	(.L_276 - .L_275)
.L_275:
        /*0004*/ 	.word	0x00000082


	//----- nvinfo : EIATTR_KPARAM_INFO
	.align		4
.L_276:
        /*0008*/ 	.byte	0x04, 0x17
        /*000a*/ 	.short	(.L_278 - .L_277)
.L_277:
        /*000c*/ 	.word	0x00000000
        /*0010*/ 	.short	0x0000
        /*0012*/ 	.short	0x0000
        /*0014*/ 	.byte	0x00, 0xf0, 0x61, 0x10


	//----- nvinfo : EIATTR_SPARSE_MMA_MASK
	.align		4
.L_278:
        /*0018*/ 	.byte	0x03, 0x50
        /*001a*/ 	.short	0x0000


	//----- nvinfo : EIATTR_MAXREG_COUNT
	.align		4
        /*001c*/ 	.byte	0x03, 0x1b
        /*001e*/ 	.short	0x00ff


	//----- nvinfo : EIATTR_MERCURY_ISA_VERSION
	.align		4
        /*0020*/ 	.byte	0x03, 0x5f
        /*0022*/ 	.short	0x0101


	//----- nvinfo : EIATTR_EXIT_INSTR_OFFSETS
	.align		4
        /*0024*/ 	.byte	0x04, 0x1c
        /*0026*/ 	.short	(.L_280 - .L_279)


	//   ....[0]....
.L_279:
        /*0028*/ 	.word	0x00000010


	//----- nvinfo : EIATTR_MAX_THREADS
	.align		4
.L_280:
        /*002c*/ 	.byte	0x04, 0x05
        /*002e*/ 	.short	(.L_282 - .L_281)
.L_281:
        /*0030*/ 	.word	0x00000100
        /*0034*/ 	.word	0x00000001
        /*0038*/ 	.word	0x00000001


	//----- nvinfo : EIATTR_CBANK_PARAM_SIZE
	.align		4
.L_282:
        /*003c*/ 	.byte	0x03, 0x19
        /*003e*/ 	.short	0x0418


	//----- nvinfo : EIATTR_PARAM_CBANK
	.align		4
        /*0040*/ 	.byte	0x04, 0x0a
        /*0042*/ 	.short	(.L_284 - .L_283)
	.align		4
.L_283:
        /*0044*/ 	.word	index@(.nv.constant0._ZN7cutlass13device_kernelIN5flash19enable_sm80_to_sm89INS1_16FlashAttnFwdSm80INS1_25CollectiveMainloopFwdSm80ILi8ELi2ELb0EN4cute5tupleIJNS5_1CILi128EEENS7_ILi64EEENS7_ILi192EEEEEELi192ENS_10bfloat16_tEfNS_4arch4Sm80ELb0ELb1ELb1ELb1ELb1ELb0ELb1ELb0EEENS1_21CollectiveEpilogueFwdINS6_IJS8_SA_S9_EEENS6_IJNS7_ILi1EEESI_SI_EEESC_SE_Li256ELb1ELb1ELb0ELb0EEENS1_19SingleTileSchedulerILb1ELb0ELb1ELi128EEEEEEEEEvNT_6ParamsE)
        /*0048*/ 	.short	0x0210
        /*004a*/ 	.short	0x0418


	//----- nvinfo : EIATTR_SW_WAR
	.align		4
.L_284:
        /*004c*/ 	.byte	0x04, 0x36
        /*004e*/ 	.short	(.L_286 - .L_285)
.L_285:
        /*0050*/ 	.word	0x00000008
.L_286:


//--------------------- .nv.info._ZN7cutlass13device_kernelIN5flash19enable_sm80_to_sm89INS1_16FlashAttnFwdSm80INS1_25CollectiveMainloopFwdSm80ILi8ELi2ELb0EN4cute5tupleIJNS5_1CILi128EEENS7_ILi64EEENS7_ILi192EEEEEELi192ENS_10bfloat16_tEfNS_4arch4Sm80ELb0ELb1ELb1ELb1ELb1ELb1ELb1ELb0EEENS1_21CollectiveEpilogueFwdINS6_IJS8_SA_S9_EEENS6_IJNS7_ILi1EEESI_SI_EEESC_SE_Li256ELb1ELb1ELb0ELb0EEENS1_19SingleTileSchedulerILb1ELb0ELb1ELi128EEEEEEEEEvNT_6ParamsE --------------------------
	.section	.nv.info._ZN7cutlass13device_kernelIN5flash19enable_sm80_to_sm89INS1_16FlashAttnFwdSm80INS1_25CollectiveMainloopFwdSm80ILi8ELi2ELb0EN4cute5tupleIJNS5_1CILi128EEENS7_ILi64EEENS7_ILi192EEEEEELi192ENS_10bfloat16_tEfNS_4arch4Sm80ELb0ELb1ELb1ELb1ELb1ELb1ELb1ELb0EEENS1_21CollectiveEpilogueFwdINS6_IJS8_SA_S9_EEENS6_IJNS7_ILi1EEESI_SI_EEESC_SE_Li256ELb1ELb1ELb0ELb0EEENS1_19SingleTileSchedulerILb1ELb0ELb1ELi128EEEEEEEEEvNT_6ParamsE,"",@"SHT_CUDA_INFO"
	.sectionflags	@""
	.align	4


	//----- nvinfo : EIATTR_CUDA_API_VERSION
	.align		4
        /*0000*/ 	.byte	0x04, 0x37
        /*0002*/ 	.short	(.L_288 - .L_287)
.L_287:
        /*0004*/ 	.word	0x00000082


	//----- nvinfo : EIATTR_KPARAM_INFO
	.align		4
.L_288:
        /*0008*/ 	.byte	0x04, 0x17
        /*000a*/ 	.short	(.L_290 - .L_289)
.L_289:
        /*000c*/ 	.word	0x00000000
        /*0010*/ 	.short	0x0000
        /*0012*/ 	.short	0x0000
        /*0014*/ 	.byte	0x00, 0xf0, 0x61, 0x10


	//----- nvinfo : EIATTR_SPARSE_MMA_MASK
	.align		4
.L_290:
        /*0018*/ 	.byte	0x03, 0x50
        /*001a*/ 	.short	0x0000


	//----- nvinfo : EIATTR_MAXREG_COUNT
	.align		4
        /*001c*/ 	.byte	0x03, 0x1b
        /*001e*/ 	.short	0x00ff


	//----- nvinfo : EIATTR_MERCURY_ISA_VERSION
	.align		4
        /*0020*/ 	.byte	0x03, 0x5f
        /*0022*/ 	.short	0x0101


	//----- nvinfo : EIATTR_EXIT_INSTR_OFFSETS
	.align		4
        /*0024*/ 	.byte	0x04, 0x1c
        /*0026*/ 	.short	(.L_292 - .L_291)


	//   ....[0]....
.L_291:
        /*0028*/ 	.word	0x00000010


	//----- nvinfo : EIATTR_MAX_THREADS
	.align		4
.L_292:
        /*002c*/ 	.byte	0x04, 0x05
        /*002e*/ 	.short	(.L_294 - .L_293)
.L_293:
        /*0030*/ 	.word	0x00000100
        /*0034*/ 	.word	0x00000001
        /*0038*/ 	.word	0x00000001


	//----- nvinfo : EIATTR_CBANK_PARAM_SIZE
	.align		4
.L_294:
        /*003c*/ 	.byte	0x03, 0x19
        /*003e*/ 	.short	0x0418


	//----- nvinfo : EIATTR_PARAM_CBANK
	.align		4
        /*0040*/ 	.byte	0x04, 0x0a
        /*0042*/ 	.short	(.L_296 - .L_295)
	.align		4
.L_295:
        /*0044*/ 	.word	index@(.nv.constant0._ZN7cutlass13device_kernelIN5flash19enable_sm80_to_sm89INS1_16FlashAttnFwdSm80INS1_25CollectiveMainloopFwdSm80ILi8ELi2ELb0EN4cute5tupleIJNS5_1CILi128EEENS7_ILi64EEENS7_ILi192EEEEEELi192ENS_10bfloat16_tEfNS_4arch4Sm80ELb0ELb1ELb1ELb1ELb1ELb1ELb1ELb0EEENS1_21CollectiveEpilogueFwdINS6_IJS8_SA_S9_EEENS6_IJNS7_ILi1EEESI_SI_EEESC_SE_Li256ELb1ELb1ELb0ELb0EEENS1_19SingleTileSchedulerILb1ELb0ELb1ELi128EEEEEEEEEvNT_6ParamsE)
        /*0048*/ 	.short	0x0210
        /*004a*/ 	.short	0x0418


	//----- nvinfo : EIATTR_SW_WAR
	.align		4
.L_296:
        /*004c*/ 	.byte	0x04, 0x36
        /*004e*/ 	.short	(.L_298 - .L_297)
.L_297:
        /*0050*/ 	.word	0x00000008
.L_298:


//--------------------- .nv.info._ZN7cutlass13device_kernelIN5flash19enable_sm80_to_sm89INS1_16FlashAttnFwdSm80INS1_25CollectiveMainloopFwdSm80ILi8ELi2ELb0EN4cute5tupleIJNS5_1CILi128EEENS7_ILi64EEENS7_ILi192EEEEEELi192ENS_10bfloat16_tEfNS_4arch4Sm80ELb1ELb0ELb1ELb0ELb1ELb0ELb1ELb0EEENS1_21CollectiveEpilogueFwdINS6_IJS8_SA_S9_EEENS6_IJNS7_ILi1EEESI_SI_EEESC_SE_Li256ELb0ELb1ELb0ELb0EEENS1_30DynamicPersistentTileSchedulerILi256ELi256ELb0ELb1ELb0EEEEEEEEEvNT_6ParamsE --------------------------
	.section	.nv.info._ZN7cutlass13device_kernelIN5flash19enable_sm80_to_sm89INS1_16FlashAttnFwdSm80INS1_25CollectiveMainloopFwdSm80ILi8ELi2ELb0EN4cute5tupleIJNS5_1CILi128EEENS7_ILi64EEENS7_ILi192EEEEEELi192ENS_10bfloat16_tEfNS_4arch4Sm80ELb1ELb0ELb1ELb0ELb1ELb0ELb1ELb0EEENS1_21CollectiveEpilogueFwdINS6_IJS8_SA_S9_EEENS6_IJNS7_ILi1EEESI_SI_EEESC_SE_Li256ELb0ELb1ELb0ELb0EEENS1_30DynamicPersistentTileSchedulerILi256ELi256ELb0ELb1ELb0EEEEEEEEEvNT_6ParamsE,"",@"SHT_CUDA_INFO"
	.sectionflags	@""
	.align	4


	//----- nvinfo : EIATTR_CUDA_API_VERSION
	.align		4
        /*0000*/ 	.byte	0x04, 0x37
        /*0002*/ 	.short	(.L_300 - .L_299)
.L_299:
        /*0004*/ 	.word	0x00000082


	//----- nvinfo : EIATTR_KPARAM_INFO
	.align		4
.L_300:
        /*0008*/ 	.byte	0x04, 0x17
        /*000a*/ 	.short	(.L_302 - .L_301)
.L_301:
        /*000c*/ 	.word	0x00000000
        /*0010*/ 	.short	0x0000
        /*0012*/ 	.short	0x0000
        /*0014*/ 	.byte	0x00, 0xf0, 0xa1, 0x10


	//----- nvinfo : EIATTR_SPARSE_MMA_MASK
	.align		4
.L_302:
        /*0018*/ 	.byte	0x03, 0x50
        /*001a*/ 	.short	0x0000


	//----- nvinfo : EIATTR_MAXREG_COUNT
	.align		4
        /*001c*/ 	.byte	0x03, 0x1b
        /*001e*/ 	.short	0x00ff


	//----- nvinfo : EIATTR_MERCURY_ISA_VERSION
	.align		4
        /*0020*/ 	.byte	0x03, 0x5f
        /*0022*/ 	.short	0x0101


	//----- nvinfo : EIATTR_EXIT_INSTR_OFFSETS
	.align		4
        /*0024*/ 	.byte	0x04, 0x1c
        /*0026*/ 	.short	(.L_304 - .L_303)


	//   ....[0]....
.L_303:
        /*0028*/ 	.word	0x00000010


	//----- nvinfo : EIATTR_MAX_THREADS
	.align		4
.L_304:
        /*002c*/ 	.byte	0x04, 0x05
        /*002e*/ 	.short	(.L_306 - .L_305)
.L_305:
        /*0030*/ 	.word	0x00000100
        /*0034*/ 	.word	0x00000001
        /*0038*/ 	.word	0x00000001


	//----- nvinfo : EIATTR_CBANK_PARAM_SIZE
	.align		4
.L_306:
        /*003c*/ 	.byte	0x03, 0x19
        /*003e*/ 	.short	0x0428


	//----- nvinfo : EIATTR_PARAM_CBANK
	.align		4
        /*0040*/ 	.byte	0x04, 0x0a
        /*0042*/ 	.short	(.L_308 - .L_307)
	.align		4
.L_307:
        /*0044*/ 	.word	index@(.nv.constant0._ZN7cutlass13device_kernelIN5flash19enable_sm80_to_sm89INS1_16FlashAttnFwdSm80INS1_25CollectiveMainloopFwdSm80ILi8ELi2ELb0EN4cute5tupleIJNS5_1CILi128EEENS7_ILi64EEENS7_ILi192EEEEEELi192ENS_10bfloat16_tEfNS_4arch4Sm80ELb1ELb0ELb1ELb0ELb1ELb0ELb1ELb0EEENS1_21CollectiveEpilogueFwdINS6_IJS8_SA_S9_EEENS6_IJNS7_ILi1EEESI_SI_EEESC_SE_Li256ELb0ELb1ELb0ELb0EEENS1_30DynamicPersistentTileSchedulerILi256ELi256ELb0ELb1ELb0EEEEEEEEEvNT_6ParamsE)
        /*0048*/ 	.short	0x0210
        /*004a*/ 	.short	0x0428


	//----- nvinfo : EIATTR_SW_WAR
	.align		4
.L_308:
        /*004c*/ 	.byte	0x04, 0x36
        /*004e*/ 	.short	(.L_310 - .L_309)
.L_309:
        /*0050*/ 	.word	0x00000008
.L_310:


//--------------------- .nv.info._ZN7cutlass13device_kernelIN5flash19enable_sm80_to_sm89INS1_16FlashAttnFwdSm80INS1_25CollectiveMainloopFwdSm80ILi8ELi2ELb0EN4cute5tupleIJNS5_1CILi128EEENS7_ILi64EEENS7_ILi192EEEEEELi192ENS_10bfloat16_tEfNS_4arch4Sm80ELb1ELb0ELb1ELb1ELb1ELb0ELb1ELb0EEENS1_21CollectiveEpilogueFwdINS6_IJS8_SA_S9_EEENS6_IJNS7_ILi1EEESI_SI_EEESC_SE_Li256ELb1ELb1ELb0ELb0EEENS1_19SingleTileSchedulerILb1ELb0ELb1ELi128EEEEEEEEEvNT_6ParamsE --------------------------
	.section	.nv.info._ZN7cutlass13device_kernelIN5flash19enable_sm80_to_sm89INS1_16FlashAttnFwdSm80INS1_25CollectiveMainloopFwdSm80ILi8ELi2ELb0EN4cute5tupleIJNS5_1CILi128EEENS7_ILi64EEENS7_ILi192EEEEEELi192ENS_10bfloat16_tEfNS_4arch4Sm80ELb1ELb0ELb1ELb1ELb1ELb0ELb1ELb0EEENS1_21CollectiveEpilogueFwdINS6_IJS8_SA_S9_EEENS6_IJNS7_ILi1EEESI_SI_EEESC_SE_Li256ELb1ELb1ELb0ELb0EEENS1_19SingleTileSchedulerILb1ELb0ELb1ELi128EEEEEEEEEvNT_6ParamsE,"",@"SHT_CUDA_INFO"
	.sectionflags	@""
	.align	4


	//----- nvinfo : EIATTR_CUDA_API_VERSION
	.align		4
        /*0000*/ 	.byte	0x04, 0x37
        /*0002*/ 	.short	(.L_312 - .L_311)
.L_311:
        /*0004*/ 	.word	0x00000082


	//----- nvinfo : EIATTR_KPARAM_INFO
	.align		4
.L_312:
        /*0008*/ 	.byte	0x04, 0x17
        /*000a*/ 	.short	(.L_314 - .L_313)
.L_313:
        /*000c*/ 	.word	0x00000000
        /*0010*/ 	.short	0x0000
        /*0012*/ 	.short	0x0000
        /*0014*/ 	.byte	0x00, 0xf0, 0x61, 0x10


	//----- nvinfo : EIATTR_SPARSE_MMA_MASK
	.align		4
.L_314:
        /*0018*/ 	.byte	0x03, 0x50
        /*001a*/ 	.short	0x0000


	//----- nvinfo : EIATTR_MAXREG_COUNT
	.align		4
        /*001c*/ 	.byte	0x03, 0x1b
        /*001e*/ 	.short	0x00ff


	//----- nvinfo : EIATTR_MERCURY_ISA_VERSION
	.align		4
        /*0020*/ 	.byte	0x03, 0x5f
        /*0022*/ 	.short	0x0101


	//----- nvinfo : EIATTR_EXIT_INSTR_OFFSETS
	.align		4
        /*0024*/ 	.byte	0x04, 0x1c
        /*0026*/ 	.short	(.L_316 - .L_315)


	//   ....[0]....
.L_315:
        /*0028*/ 	.word	0x00000010


	//----- nvinfo : EIATTR_MAX_THREADS
	.align		4
.L_316:
        /*002c*/ 	.byte	0x04, 0x05
        /*002e*/ 	.short	(.L_318 - .L_317)
.L_317:
        /*0030*/ 	.word	0x00000100
        /*0034*/ 	.word	0x00000001
        /*0038*/ 	.word	0x00000001


	//----- nvinfo : EIATTR_CBANK_PARAM_SIZE
	.align		4
.L_318:
        /*003c*/ 	.byte	0x03, 0x19
        /*003e*/ 	.short	0x0418


	//----- nvinfo : EIATTR_PARAM_CBANK
	.align		4
        /*0040*/ 	.byte	0x04, 0x0a
        /*0042*/ 	.short	(.L_320 - .L_319)
	.align		4
.L_319:
        /*0044*/ 	.word	index@(.nv.constant0._ZN7cutlass13device_kernelIN5flash19enable_sm80_to_sm89INS1_16FlashAttnFwdSm80INS1_25CollectiveMainloopFwdSm80ILi8ELi2ELb0EN4cute5tupleIJNS5_1CILi128EEENS7_ILi64EEENS7_ILi192EEEEEELi192ENS_10bfloat16_tEfNS_4arch4Sm80ELb1ELb0ELb1ELb1ELb1ELb0ELb1ELb0EEENS1_21CollectiveEpilogueFwdINS6_IJS8_SA_S9_EEENS6_IJNS7_ILi1EEESI_SI_EEESC_SE_Li256ELb1ELb1ELb0ELb0EEENS1_19SingleTileSchedulerILb1ELb0ELb1ELi128EEEEEEEEEvNT_6ParamsE)
        /*0048*/ 	.short	0x0210
        /*004a*/ 	.short	0x0418


	//----- nvinfo : EIATTR_SW_WAR
	.align		4
.L_320:
        /*004c*/ 	.byte	0x04, 0x36
        /*004e*/ 	.short	(.L_322 - .L_321)
.L_321:
        /*0050*/ 	.word	0x00000008
.L_322:


//--------------------- .nv.info._ZN7cutlass13device_kernelIN5flash19enable_sm80_to_sm89INS1_16FlashAttnFwdSm80INS1_25CollectiveMainloopFwdSm80ILi8ELi2ELb0EN4cute5tupleIJNS5_1CILi128EEENS7_ILi64EEENS7_ILi192EEEEEELi192ENS_10bfloat16_tEfNS_4arch4Sm80ELb1ELb0ELb1ELb1ELb1ELb1ELb1ELb0EEENS1_21CollectiveEpilogueFwdINS6_IJS8_SA_S9_EEENS6_IJNS7_ILi1EEESI_SI_EEESC_SE_Li256ELb1ELb1ELb0ELb0EEENS1_19SingleTileSchedulerILb1ELb0ELb1ELi128EEEEEEEEEvNT_6ParamsE --------------------------
	.section	.nv.info._ZN7cutlass13device_kernelIN5flash19enable_sm80_to_sm89INS1_16FlashAttnFwdSm80INS1_25CollectiveMainloopFwdSm80ILi8ELi2ELb0EN4cute5tupleIJNS5_1CILi128EEENS7_ILi64EEENS7_ILi192EEEEEELi192ENS_10bfloat16_tEfNS_4arch4Sm80ELb1ELb0ELb1ELb1ELb1ELb1ELb1ELb0EEENS1_21CollectiveEpilogueFwdINS6_IJS8_SA_S9_EEENS6_IJNS7_ILi1EEESI_SI_EEESC_SE_Li256ELb1ELb1ELb0ELb0EEENS1_19SingleTileSchedulerILb1ELb0ELb1ELi128EEEEEEEEEvNT_6ParamsE,"",@"SHT_CUDA_INFO"
	.sectionflags	@""
	.align	4


	//----- nvinfo : EIATTR_CUDA_API_VERSION
	.align		4
        /*0000*/ 	.byte	0x04, 0x37
        /*0002*/ 	.short	(.L_324 - .L_323)
.L_323:
        /*0004*/ 	.word	0x00000082


	//----- nvinfo : EIATTR_KPARAM_INFO
	.align		4
.L_324:
        /*0008*/ 	.byte	0x04, 0x17
        /*000a*/ 	.short	(.L_326 - .L_325)
.L_325:
        /*000c*/ 	.word	0x00000000
        /*0010*/ 	.short	0x0000
        /*0012*/ 	.short	0x0000
        /*0014*/ 	.byte	0x00, 0xf0, 0x61, 0x10


	//----- nvinfo : EIATTR_SPARSE_MMA_MASK
	.align		4
.L_326:
        /*0018*/ 	.byte	0x03, 0x50
        /*001a*/ 	.short	0x0000


	//----- nvinfo : EIATTR_MAXREG_COUNT
	.align		4
        /*001c*/ 	.byte	0x03, 0x1b
        /*001e*/ 	.short	0x00ff


	//----- nvinfo : EIATTR_MERCURY_ISA_VERSION
	.align		4
        /*0020*/ 	.byte	0x03, 0x5f
        /*0022*/ 	.short	0x0101


	//----- nvinfo : EIATTR_EXIT_INSTR_OFFSETS
	.align		4
        /*0024*/ 	.byte	0x04, 0x1c
        /*0026*/ 	.short	(.L_328 - .L_327)


	//   ....[0]....
.L_327:
        /*0028*/ 	.word	0x00000010


	//----- nvinfo : EIATTR_MAX_THREADS
	.align		4
.L_328:
        /*002c*/ 	.byte	0x04, 0x05
        /*002e*/ 	.short	(.L_330 - .L_329)
.L_329:
        /*0030*/ 	.word	0x00000100
        /*0034*/ 	.word	0x00000001
        /*0038*/ 	.word	0x00000001


	//----- nvinfo : EIATTR_CBANK_PARAM_SIZE
	.align		4
.L_330:
        /*003c*/ 	.byte	0x03, 0x19
        /*003e*/ 	.short	0x0418


	//----- nvinfo : EIATTR_PARAM_CBANK
	.align		4
        /*0040*/ 	.byte	0x04, 0x0a
        /*0042*/ 	.short	(.L_332 - .L_331)
	.align		4
.L_331:
        /*0044*/ 	.word	index@(.nv.constant0._ZN7cutlass13device_kernelIN5flash19enable_sm80_to_sm89INS1_16FlashAttnFwdSm80INS1_25CollectiveMainloopFwdSm80ILi8ELi2ELb0EN4cute5tupleIJNS5_1CILi128EEENS7_ILi64EEENS7_ILi192EEEEEELi192ENS_10bfloat16_tEfNS_4arch4Sm80ELb1ELb0ELb1ELb1ELb1ELb1ELb1ELb0EEENS1_21CollectiveEpilogueFwdINS6_IJS8_SA_S9_EEENS6_IJNS7_ILi1EEESI_SI_EEESC_SE_Li256ELb1ELb1ELb0ELb0EEENS1_19SingleTileSchedulerILb1ELb0ELb1ELi128EEEEEEEEEvNT_6ParamsE)
        /*0048*/ 	.short	0x0210
        /*004a*/ 	.short	0x0418


	//----- nvinfo : EIATTR_SW_WAR
	.align		4
.L_332:
        /*004c*/ 	.byte	0x04, 0x36
        /*004e*/ 	.short	(.L_334 - .L_333)
.L_333:
        /*0050*/ 	.word	0x00000008
.L_334:


//--------------------- .nv.callgraph             --------------------------
	.section	.nv.callgraph,"",@"SHT_CUDA_CALLGRAPH"
	.align	4
	.sectionentsize	8
	.align		4
        /*0000*/ 	.word	0x00000000
	.align		4
        /*0004*/ 	.word	0xffffffff
	.align		4
        /*0008*/ 	.word	0x00000000
	.align		4
        /*000c*/ 	.word	0xfffffffe
	.align		4
        /*0010*/ 	.word	0x00000000
	.align		4
        /*0014*/ 	.word	0xfffffffd
	.align		4
        /*0018*/ 	.word	0x00000000
	.align		4
        /*001c*/ 	.word	0xfffffffc


//--------------------- .nv.constant4             --------------------------
	.section	.nv.constant4,"a",@progbits
	.align	8
	.align		8
.nv.constant4:
        /*0000*/ 	.dword	_ZN80_INTERNAL_6ba24531_44_flash_fwd_hdim192_bf16_paged_softcap_sm80_cu_a7f3af4d_41764cuda3std3__45__cpo5beginE
	.align		8
        /*0008*/ 	.dword	_ZN80_INTERNAL_6ba24531_44_flash_fwd_hdim192_bf16_paged_softcap_sm80_cu_a7f3af4d_41764cuda3std3__45__cpo3endE
	.align		8
        /*0010*/ 	.dword	_ZN80_INTERNAL_6ba24531_44_flash_fwd_hdim192_bf16_paged_softcap_sm80_cu_a7f3af4d_41764cuda3std3__45__cpo6cbeginE
	.align		8
        /*0018*/ 	.dword	_ZN80_INTERNAL_6ba24531_44_flash_fwd_hdim192_bf16_paged_softcap_sm80_cu_a7f3af4d_41764cuda3std3__45__cpo4cendE
	.align		8
        /*0020*/ 	.dword	_ZN80_INTERNAL_6ba24531_44_flash_fwd_hdim192_bf16_paged_softcap_sm80_cu_a7f3af4d_41764cuda3std3__482_GLOBAL__N__6ba24531_44_flash_fwd_hdim192_bf16_paged_softcap_sm80_cu_a7f3af4d_41766ignoreE
	.align		8
        /*0028*/ 	.dword	_ZN80_INTERNAL_6ba24531_44_flash_fwd_hdim192_bf16_paged_softcap_sm80_cu_a7f3af4d_41764cuda3std3__419piecewise_constructE
	.align		8
        /*0030*/ 	.dword	_ZN80_INTERNAL_6ba24531_44_flash_fwd_hdim192_bf16_paged_softcap_sm80_cu_a7f3af4d_41764cuda3std3__48in_placeE
	.align		8
        /*0038*/ 	.dword	_ZN80_INTERNAL_6ba24531_44_flash_fwd_hdim192_bf16_paged_softcap_sm80_cu_a7f3af4d_41764cuda3std6ranges3__45__cpo4swapE
	.align		8
        /*0040*/ 	.dword	_ZN80_INTERNAL_6ba24531_44_flash_fwd_hdim192_bf16_paged_softcap_sm80_cu_a7f3af4d_41764cuda3std6ranges3__45__cpo9iter_moveE
	.align		8
        /*0048*/ 	.dword	_ZN80_INTERNAL_6ba24531_44_flash_fwd_hdim192_bf16_paged_softcap_sm80_cu_a7f3af4d_41764cute7productE
	.align		8
        /*0050*/ 	.dword	_ZN80_INTERNAL_6ba24531_44_flash_fwd_hdim192_bf16_paged_softcap_sm80_cu_a7f3af4d_41764cute1_E


//--------------------- .text._ZN7cutlass13device_kernelIN5flash19enable_sm80_to_sm89INS1_16FlashAttnFwdSm80INS1_25CollectiveMainloopFwdSm80ILi8ELi1ELb0EN4cute5tupleIJNS5_1CILi128EEENS7_ILi64EEENS7_ILi192EEEEEELi192ENS_10bfloat16_tEfNS_4arch4Sm80ELb0ELb0ELb1ELb0ELb1ELb0ELb1ELb0EEENS1_21CollectiveEpilogueFwdINS6_IJS8_SA_S9_EEENS6_IJNS7_ILi1EEESI_SI_EEESC_SE_Li256ELb0ELb1ELb0ELb0EEENS1_19SingleTileSchedulerILb0ELb0ELb1ELi128EEEEEEEEEvNT_6ParamsE --------------------------
	.section	.text._ZN7cutlass13device_kernelIN5flash19enable_sm80_to_sm89INS1_16FlashAttnFwdSm80INS1_25CollectiveMainloopFwdSm80ILi8ELi1ELb0EN4cute5tupleIJNS5_1CILi128EEENS7_ILi64EEENS7_ILi192EEEEEELi192ENS_10bfloat16_tEfNS_4arch4Sm80ELb0ELb0ELb1ELb0ELb1ELb0ELb1ELb0EEENS1_21CollectiveEpilogueFwdINS6_IJS8_SA_S9_EEENS6_IJNS7_ILi1EEESI_SI_EEESC_SE_Li256ELb0ELb1ELb0ELb0EEENS1_19SingleTileSchedulerILb0ELb0ELb1ELi128EEEEEEEEEvNT_6ParamsE,"ax",@progbits
	.align	128
.text._ZN7cutlass13device_kernelIN5flash19enable_sm80_to_sm89INS1_16FlashAttnFwdSm80INS1_25CollectiveMainloopFwdSm80ILi8ELi1ELb0EN4cute5tupleIJNS5_1CILi128EEENS7_ILi64EEENS7_ILi192EEEEEELi192ENS_10bfloat16_tEfNS_4arch4Sm80ELb0ELb0ELb1ELb0ELb1ELb0ELb1ELb0EEENS1_21CollectiveEpilogueFwdINS6_IJS8_SA_S9_EEENS6_IJNS7_ILi1EEESI_SI_EEESC_SE_Li256ELb0ELb1ELb0ELb0EEENS1_19SingleTileSchedulerILb0ELb0ELb1ELi128EEEEEEEEEvNT_6ParamsE:
        .type           _ZN7cutlass13device_kernelIN5flash19enable_sm80_to_sm89INS1_16FlashAttnFwdSm80INS1_25CollectiveMainloopFwdSm80ILi8ELi1ELb0EN4cute5tupleIJNS5_1CILi128EEENS7_ILi64EEENS7_ILi192EEEEEELi192ENS_10bfloat16_tEfNS_4arch4Sm80ELb0ELb0ELb1ELb0ELb1ELb0ELb1ELb0EEENS1_21CollectiveEpilogueFwdINS6_IJS8_SA_S9_EEENS6_IJNS7_ILi1EEESI_SI_EEESC_SE_Li256ELb0ELb1ELb0ELb0EEENS1_19SingleTileSchedulerILb0ELb0ELb1ELi128EEEEEEEEEvNT_6ParamsE,@function
        .size           _ZN7cutlass13device_kernelIN5flash19enable_sm80_to_sm89INS1_16FlashAttnFwdSm80INS1_25CollectiveMainloopFwdSm80ILi8ELi1ELb0EN4cute5tupleIJNS5_1CILi128EEENS7_ILi64EEENS7_ILi192EEEEEELi192ENS_10bfloat16_tEfNS_4arch4Sm80ELb0ELb0ELb1ELb0ELb1ELb0ELb1ELb0EEENS1_21CollectiveEpilogueFwdINS6_IJS8_SA_S9_EEENS6_IJNS7_ILi1EEESI_SI_EEESC_SE_Li256ELb0ELb1ELb0ELb0EEENS1_19SingleTileSchedulerILb0ELb0ELb1ELi128EEEEEEEEEvNT_6ParamsE,(.L_x_18 - _ZN7cutlass13device_kernelIN5flash19enable_sm80_to_sm89INS1_16FlashAttnFwdSm80INS1_25CollectiveMainloopFwdSm80ILi8ELi1ELb0EN4cute5tupleIJNS5_1CILi128EEENS7_ILi64EEENS7_ILi192EEEEEELi192ENS_10bfloat16_tEfNS_4arch4Sm80ELb0ELb0ELb1ELb0ELb1ELb0ELb1ELb0EEENS1_21CollectiveEpilogueFwdINS6_IJS8_SA_S9_EEENS6_IJNS7_ILi1EEESI_SI_EEESC_SE_Li256ELb0ELb1ELb0ELb0EEENS1_19SingleTileSchedulerILb0ELb0ELb1ELi128EEEEEEEEEvNT_6ParamsE)
        .other          _ZN7cutlass13device_kernelIN5flash19enable_sm80_to_sm89INS1_16FlashAttnFwdSm80INS1_25CollectiveMainloopFwdSm80ILi8ELi1ELb0EN4cute5tupleIJNS5_1CILi128EEENS7_ILi64EEENS7_ILi192EEEEEELi192ENS_10bfloat16_tEfNS_4arch4Sm80ELb0ELb0ELb1ELb0ELb1ELb0ELb1ELb0EEENS1_21CollectiveEpilogueFwdINS6_IJS8_SA_S9_EEENS6_IJNS7_ILi1EEESI_SI_EEESC_SE_Li256ELb0ELb1ELb0ELb0EEENS1_19SingleTileSchedulerILb0ELb0ELb1ELi128EEEEEEEEEvNT_6ParamsE,@"STO_CUDA_ENTRY STV_DEFAULT"
_ZN7cutlass13device_kernelIN5flash19enable_sm80_to_sm89INS1_16FlashAttnFwdSm80INS1_25CollectiveMainloopFwdSm80ILi8ELi1ELb0EN4cute5tupleIJNS5_1CILi128EEENS7_ILi64EEENS7_ILi192EEEEEELi192ENS_10bfloat16_tEfNS_4arch4Sm80ELb0ELb0ELb1ELb0ELb1ELb0ELb1ELb0EEENS1_21CollectiveEpilogueFwdINS6_IJS8_SA_S9_EEENS6_IJNS7_ILi1EEESI_SI_EEESC_SE_Li256ELb0ELb1ELb0ELb0EEENS1_19SingleTileSchedulerILb0ELb0ELb1ELi128EEEEEEEEEvNT_6ParamsE:
[----:B------:R-:W-:Y:S01]  /*0000*/  LDC R1, c[0x0][0x28] ;  /* 0x00000a00ff017b82 */ /* 0x000fe20000000800 */
[----:B------:R-:W-:Y:S05]  /*0010*/  EXIT ;  /* 0x000000000000794d */ /* 0x000fea0003800000 */
.L_x_0:
[----:B------:R-:W-:-:S00]  /*0020*/  BRA `(.L_x_0) ;  /* 0xfffffffc00fc7947 */ /* 0x000fc0000383ffff */
[----:B------:R-:W-:-:S00]  /*0030*/  NOP ;  /* 0x0000000000007918 */ /* 0x000fc00000000000 */
        /* <DEDUP_REMOVED lines=12> */
.L_x_18:


//--------------------- .text._ZN7cutlass13device_kernelIN5flash19enable_sm80_to_sm89INS1_16FlashAttnFwdSm80INS1_25CollectiveMainloopFwdSm80ILi8ELi1ELb0EN4cute5tupleIJNS5_1CILi128EEENS7_ILi64EEENS7_ILi192EEEEEELi192ENS_10bfloat16_tEfNS_4arch4Sm80ELb0ELb0ELb1ELb1ELb1ELb0ELb1ELb0EEENS1_21CollectiveEpilogueFwdINS6_IJS8_SA_S9_EEENS6_IJNS7_ILi1EEESI_SI_EEESC_SE_Li256ELb1ELb1ELb0ELb0EEENS1_19SingleTileSchedulerILb1ELb0ELb1ELi128EEEEEEEEEvNT_6ParamsE --------------------------
	.section	.text._ZN7cutlass13device_kernelIN5flash19enable_sm80_to_sm89INS1_16FlashAttnFwdSm80INS1_25CollectiveMainloopFwdSm80ILi8ELi1ELb0EN4cute5tupleIJNS5_1CILi128EEENS7_ILi64EEENS7_ILi192EEEEEELi192ENS_10bfloat16_tEfNS_4arch4Sm80ELb0ELb0ELb1ELb1ELb1ELb0ELb1ELb0EEENS1_21CollectiveEpilogueFwdINS6_IJS8_SA_S9_EEENS6_IJNS7_ILi1EEESI_SI_EEESC_SE_Li256ELb1ELb1ELb0ELb0EEENS1_19SingleTileSchedulerILb1ELb0ELb1ELi128EEEEEEEEEvNT_6ParamsE,"ax",@progbits
	.align	128
.text._ZN7cutlass13device_kernelIN5flash19enable_sm80_to_sm89INS1_16FlashAttnFwdSm80INS1_25CollectiveMainloopFwdSm80ILi8ELi1ELb0EN4cute5tupleIJNS5_1CILi128EEENS7_ILi64EEENS7_ILi192EEEEEELi192ENS_10bfloat16_tEfNS_4arch4Sm80ELb0ELb0ELb1ELb1ELb1ELb0ELb1ELb0EEENS1_21CollectiveEpilogueFwdINS6_IJS8_SA_S9_EEENS6_IJNS7_ILi1EEESI_SI_EEESC_SE_Li256ELb1ELb1ELb0ELb0EEENS1_19SingleTileSchedulerILb1ELb0ELb1ELi128EEEEEEEEEvNT_6ParamsE:
        .type           _ZN7cutlass13device_kernelIN5flash19enable_sm80_to_sm89INS1_16FlashAttnFwdSm80INS1_25CollectiveMainloopFwdSm80ILi8ELi1ELb0EN4cute5tupleIJNS5_1CILi128EEENS7_ILi64EEENS7_ILi192EEEEEELi192ENS_10bfloat16_tEfNS_4arch4Sm80ELb0ELb0ELb1ELb1ELb1ELb0ELb1ELb0EEENS1_21CollectiveEpilogueFwdINS6_IJS8_SA_S9_EEENS6_IJNS7_ILi1EEESI_SI_EEESC_SE_Li256ELb1ELb1ELb0ELb0EEENS1_19SingleTileSchedulerILb1ELb0ELb1ELi128EEEEEEEEEvNT_6ParamsE,@function
        .size           _ZN7cutlass13device_kernelIN5flash19enable_sm80_to_sm89INS1_16FlashAttnFwdSm80INS1_25CollectiveMainloopFwdSm80ILi8ELi1ELb0EN4cute5tupleIJNS5_1CILi128EEENS7_ILi64EEENS7_ILi192EEEEEELi192ENS_10bfloat16_tEfNS_4arch4Sm80ELb0ELb0ELb1ELb1ELb1ELb0ELb1ELb0EEENS1_21CollectiveEpilogueFwdINS6_IJS8_SA_S9_EEENS6_IJNS7_ILi1EEESI_SI_EEESC_SE_Li256ELb1ELb1ELb0ELb0EEENS1_19SingleTileSchedulerILb1ELb0ELb1ELi128EEEEEEEEEvNT_6ParamsE,(.L_x_19 - _ZN7cutlass13device_kernelIN5flash19enable_sm80_to_sm89INS1_16FlashAttnFwdSm80INS1_25CollectiveMainloopFwdSm80ILi8ELi1ELb0EN4cute5tupleIJNS5_1CILi128EEENS7_ILi64EEENS7_ILi192EEEEEELi192ENS_10bfloat16_tEfNS_4arch4Sm80ELb0ELb0ELb1ELb1ELb1ELb0ELb1ELb0EEENS1_21CollectiveEpilogueFwdINS6_IJS8_SA_S9_EEENS6_IJNS7_ILi1EEESI_SI_EEESC_SE_Li256ELb1ELb1ELb0ELb0EEENS1_19SingleTileSchedulerILb1ELb0ELb1ELi128EEEEEEEEEvNT_6ParamsE)
        .other          _ZN7cutlass13device_kernelIN5flash19enable_sm80_to_sm89INS1_16FlashAttnFwdSm80INS1_25CollectiveMainloopFwdSm80ILi8ELi1ELb0EN4cute5tupleIJNS5_1CILi128EEENS7_ILi64EEENS7_ILi192EEEEEELi192ENS_10bfloat16_tEfNS_4arch4Sm80ELb0ELb0ELb1ELb1ELb1ELb0ELb1ELb0EEENS1_21CollectiveEpilogueFwdINS6_IJS8_SA_S9_EEENS6_IJNS7_ILi1EEESI_SI_EEESC_SE_Li256ELb1ELb1ELb0ELb0EEENS1_19SingleTileSchedulerILb1ELb0ELb1ELi128EEEEEEEEEvNT_6ParamsE,@"STO_CUDA_ENTRY STV_DEFAULT"
_ZN7cutlass13device_kernelIN5flash19enable_sm80_to_sm89INS1_16FlashAttnFwdSm80INS1_25CollectiveMainloopFwdSm80ILi8ELi1ELb0EN4cute5tupleIJNS5_1CILi128EEENS7_ILi64EEENS7_ILi192EEEEEELi192ENS_10bfloat16_tEfNS_4arch4Sm80ELb0ELb0ELb1ELb1ELb1ELb0ELb1ELb0EEENS1_21CollectiveEpilogueFwdINS6_IJS8_SA_S9_EEENS6_IJNS7_ILi1EEESI_SI_EEESC_SE_Li256ELb1ELb1ELb0ELb0EEENS1_19SingleTileSchedulerILb1ELb0ELb1ELi128EEEEEEEEEvNT_6ParamsE:
[----:B------:R-:W-:Y:S01]  /*0000*/  LDC R1, c[0x0][0x28] ;  /* 0x00000a00ff017b82 */ /* 0x000fe20000000800 */
[----:B------:R-:W-:Y:S05]  /*0010*/  EXIT ;  /* 0x000000000000794d */ /* 0x000fea0003800000 */
.L_x_1:
        /* <DEDUP_REMOVED lines=14> */
.L_x_19:


//--------------------- .text._ZN7cutlass13device_kernelIN5flash19enable_sm80_to_sm89INS1_16FlashAttnFwdSm80INS1_25CollectiveMainloopFwdSm80ILi8ELi1ELb0EN4cute5tupleIJNS5_1CILi128EEENS7_ILi64EEENS7_ILi192EEEEEELi192ENS_10bfloat16_tEfNS_4arch4Sm80ELb0ELb0ELb1ELb1ELb1ELb1ELb1ELb0EEENS1_21CollectiveEpilogueFwdINS6_IJS8_SA_S9_EEENS6_IJNS7_ILi1EEESI_SI_EEESC_SE_Li256ELb1ELb1ELb0ELb0EEENS1_19SingleTileSchedulerILb1ELb0ELb1ELi128EEEEEEEEEvNT_6ParamsE --------------------------
	.section	.text._ZN7cutlass13device_kernelIN5flash19enable_sm80_to_sm89INS1_16FlashAttnFwdSm80INS1_25CollectiveMainloopFwdSm80ILi8ELi1ELb0EN4cute5tupleIJNS5_1CILi128EEENS7_ILi64EEENS7_ILi192EEEEEELi192ENS_10bfloat16_tEfNS_4arch4Sm80ELb0ELb0ELb1ELb1ELb1ELb1ELb1ELb0EEENS1_21CollectiveEpilogueFwdINS6_IJS8_SA_S9_EEENS6_IJNS7_ILi1EEESI_SI_EEESC_SE_Li256ELb1ELb1ELb0ELb0EEENS1_19SingleTileSchedulerILb1ELb0ELb1ELi128EEEEEEEEEvNT_6ParamsE,"ax",@progbits
	.align	128
.text._ZN7cutlass13device_kernelIN5flash19enable_sm80_to_sm89INS1_16FlashAttnFwdSm80INS1_25CollectiveMainloopFwdSm80ILi8ELi1ELb0EN4cute5tupleIJNS5_1CILi128EEENS7_ILi64EEENS7_ILi192EEEEEELi192ENS_10bfloat16_tEfNS_4arch4Sm80ELb0ELb0ELb1ELb1ELb1ELb1ELb1ELb0EEENS1_21CollectiveEpilogueFwdINS6_IJS8_SA_S9_EEENS6_IJNS7_ILi1EEESI_SI_EEESC_SE_Li256ELb1ELb1ELb0ELb0EEENS1_19SingleTileSchedulerILb1ELb0ELb1ELi128EEEEEEEEEvNT_6ParamsE:
        .type           _ZN7cutlass13device_kernelIN5flash19enable_sm80_to_sm89INS1_16FlashAttnFwdSm80INS1_25CollectiveMainloopFwdSm80ILi8ELi1ELb0EN4cute5tupleIJNS5_1CILi128EEENS7_ILi64EEENS7_ILi192EEEEEELi192ENS_10bfloat16_tEfNS_4arch4Sm80ELb0ELb0ELb1ELb1ELb1ELb1ELb1ELb0EEENS1_21CollectiveEpilogueFwdINS6_IJS8_SA_S9_EEENS6_IJNS7_ILi1EEESI_SI_EEESC_SE_Li256ELb1ELb1ELb0ELb0EEENS1_19SingleTileSchedulerILb1ELb0ELb1ELi128EEEEEEEEEvNT_6ParamsE,@function
        .size           _ZN7cutlass13device_kernelIN5flash19enable_sm80_to_sm89INS1_16FlashAttnFwdSm80INS1_25CollectiveMainloopFwdSm80ILi8ELi1ELb0EN4cute5tupleIJNS5_1CILi128EEENS7_ILi64EEENS7_ILi192EEEEEELi192ENS_10bfloat16_tEfNS_4arch4Sm80ELb0ELb0ELb1ELb1ELb1ELb1ELb1ELb0EEENS1_21CollectiveEpilogueFwdINS6_IJS8_SA_S9_EEENS6_IJNS7_ILi1EEESI_SI_EEESC_SE_Li256ELb1ELb1ELb0ELb0EEENS1_19SingleTileSchedulerILb1ELb0ELb1ELi128EEEEEEEEEvNT_6ParamsE,(.L_x_20 - _ZN7cutlass13device_kernelIN5flash19enable_sm80_to_sm89INS1_16FlashAttnFwdSm80INS1_25CollectiveMainloopFwdSm80ILi8ELi1ELb0EN4cute5tupleIJNS5_1CILi128EEENS7_ILi64EEENS7_ILi192EEEEEELi192ENS_10bfloat16_tEfNS_4arch4Sm80ELb0ELb0ELb1ELb1ELb1ELb1ELb1ELb0EEENS1_21CollectiveEpilogueFwdINS6_IJS8_SA_S9_EEENS6_IJNS7_ILi1EEESI_SI_EEESC_SE_Li256ELb1ELb1ELb0ELb0EEENS1_19SingleTileSchedulerILb1ELb0ELb1ELi128EEEEEEEEEvNT_6ParamsE)
        .other          _ZN7cutlass13device_kernelIN5flash19enable_sm80_to_sm89INS1_16FlashAttnFwdSm80INS1_25CollectiveMainloopFwdSm80ILi8ELi1ELb0EN4cute5tupleIJNS5_1CILi128EEENS7_ILi64EEENS7_ILi192EEEEEELi192ENS_10bfloat16_tEfNS_4arch4Sm80ELb0ELb0ELb1ELb1ELb1ELb1ELb1ELb0EEENS1_21CollectiveEpilogueFwdINS6_IJS8_SA_S9_EEENS6_IJNS7_ILi1EEESI_SI_EEESC_SE_Li256ELb1ELb1ELb0ELb0EEENS1_19SingleTileSchedulerILb1ELb0ELb1ELi128EEEEEEEEEvNT_6ParamsE,@"STO_CUDA_ENTRY STV_DEFAULT"
_ZN7cutlass13device_kernelIN5flash19enable_sm80_to_sm89INS1_16FlashAttnFwdSm80INS1_25CollectiveMainloopFwdSm80ILi8ELi1ELb0EN4cute5tupleIJNS5_1CILi128EEENS7_ILi64EEENS7_ILi192EEEEEELi192ENS_10bfloat16_tEfNS_4arch4Sm80ELb0ELb0ELb1ELb1ELb1ELb1ELb1ELb0EEENS1_21CollectiveEpilogueFwdINS6_IJS8_SA_S9_EEENS6_IJNS7_ILi1EEESI_SI_EEESC_SE_Li256ELb1ELb1ELb0ELb0EEENS1_19SingleTileSchedulerILb1ELb0ELb1ELi128EEEEEEEEEvNT_6ParamsE:
[----:B------:R-:W-:Y:S01]  /*0000*/  LDC R1, c[0x0][0x28] ;  /* 0x00000a00ff017b82 */ /* 0x000fe20000000800 */
[----:B------:R-:W-:Y:S05]  /*0010*/  EXIT ;  /* 0x000000000000794d */ /* 0x000fea0003800000 */
.L_x_2:
        /* <DEDUP_REMOVED lines=14> */
.L_x_20:


//--------------------- .text._ZN7cutlass13device_kernelIN5flash19enable_sm80_to_sm89INS1_16FlashAttnFwdSm80INS1_25CollectiveMainloopFwdSm80ILi8ELi1ELb0EN4cute5tupleIJNS5_1CILi128EEENS7_ILi64EEENS7_ILi192EEEEEELi192ENS_10bfloat16_tEfNS_4arch4Sm80ELb0ELb1ELb1ELb0ELb1ELb0ELb1ELb0EEENS1_21CollectiveEpilogueFwdINS6_IJS8_SA_S9_EEENS6_IJNS7_ILi1EEESI_SI_EEESC_SE_Li256ELb0ELb1ELb0ELb0EEENS1_19SingleTileSchedulerILb0ELb0ELb1ELi128EEEEEEEEEvNT_6ParamsE --------------------------
	.section	.text._ZN7cutlass13device_kernelIN5flash19enable_sm80_to_sm89INS1_16FlashAttnFwdSm80INS1_25CollectiveMainloopFwdSm80ILi8ELi1ELb0EN4cute5tupleIJNS5_1CILi128EEENS7_ILi64EEENS7_ILi192EEEEEELi192ENS_10bfloat16_tEfNS_4arch4Sm80ELb0ELb1ELb1ELb0ELb1ELb0ELb1ELb0EEENS1_21CollectiveEpilogueFwdINS6_IJS8_SA_S9_EEENS6_IJNS7_ILi1EEESI_SI_EEESC_SE_Li256ELb0ELb1ELb0ELb0EEENS1_19SingleTileSchedulerILb0ELb0ELb1ELi128EEEEEEEEEvNT_6ParamsE,"ax",@progbits
	.align	128
.text._ZN7cutlass13device_kernelIN5flash19enable_sm80_to_sm89INS1_16FlashAttnFwdSm80INS1_25CollectiveMainloopFwdSm80ILi8ELi1ELb0EN4cute5tupleIJNS5_1CILi128EEENS7_ILi64EEENS7_ILi192EEEEEELi192ENS_10bfloat16_tEfNS_4arch4Sm80ELb0ELb1ELb1ELb0ELb1ELb0ELb1ELb0EEENS1_21CollectiveEpilogueFwdINS6_IJS8_SA_S9_EEENS6_IJNS7_ILi1EEESI_SI_EEESC_SE_Li256ELb0ELb1ELb0ELb0EEENS1_19SingleTileSchedulerILb0ELb0ELb1ELi128EEEEEEEEEvNT_6ParamsE:
        .type           _ZN7cutlass13device_kernelIN5flash19enable_sm80_to_sm89INS1_16FlashAttnFwdSm80INS1_25CollectiveMainloopFwdSm80ILi8ELi1ELb0EN4cute5tupleIJNS5_1CILi128EEENS7_ILi64EEENS7_ILi192EEEEEELi192ENS_10bfloat16_tEfNS_4arch4Sm80ELb0ELb1ELb1ELb0ELb1ELb0ELb1ELb0EEENS1_21CollectiveEpilogueFwdINS6_IJS8_SA_S9_EEENS6_IJNS7_ILi1EEESI_SI_EEESC_SE_Li256ELb0ELb1ELb0ELb0EEENS1_19SingleTileSchedulerILb0ELb0ELb1ELi128EEEEEEEEEvNT_6ParamsE,@function
        .size           _ZN7cutlass13device_kernelIN5flash19enable_sm80_to_sm89INS1_16FlashAttnFwdSm80INS1_25CollectiveMainloopFwdSm80ILi8ELi1ELb0EN4cute5tupleIJNS5_1CILi128EEENS7_ILi64EEENS7_ILi192EEEEEELi192ENS_10bfloat16_tEfNS_4arch4Sm80ELb0ELb1ELb1ELb0ELb1ELb0ELb1ELb0EEENS1_21CollectiveEpilogueFwdINS6_IJS8_SA_S9_EEENS6_IJNS7_ILi1EEESI_SI_EEESC_SE_Li256ELb0ELb1ELb0ELb0EEENS1_19SingleTileSchedulerILb0ELb0ELb1ELi128EEEEEEEEEvNT_6ParamsE,(.L_x_21 - _ZN7cutlass13device_kernelIN5flash19enable_sm80_to_sm89INS1_16FlashAttnFwdSm80INS1_25CollectiveMainloopFwdSm80ILi8ELi1ELb0EN4cute5tupleIJNS5_1CILi128EEENS7_ILi64EEENS7_ILi192EEEEEELi192ENS_10bfloat16_tEfNS_4arch4Sm80ELb0ELb1ELb1ELb0ELb1ELb0ELb1ELb0EEENS1_21CollectiveEpilogueFwdINS6_IJS8_SA_S9_EEENS6_IJNS7_ILi1EEESI_SI_EEESC_SE_Li256ELb0ELb1ELb0ELb0EEENS1_19SingleTileSchedulerILb0ELb0ELb1ELi128EEEEEEEEEvNT_6ParamsE)
        .other          _ZN7cutlass13device_kernelIN5flash19enable_sm80_to_sm89INS1_16FlashAttnFwdSm80INS1_25CollectiveMainloopFwdSm80ILi8ELi1ELb0EN4cute5tupleIJNS5_1CILi128EEENS7_ILi64EEENS7_ILi192EEEEEELi192ENS_10bfloat16_tEfNS_4arch4Sm80ELb0ELb1ELb1ELb0ELb1ELb0ELb1ELb0EEENS1_21CollectiveEpilogueFwdINS6_IJS8_SA_S9_EEENS6_IJNS7_ILi1EEESI_SI_EEESC_SE_Li256ELb0ELb1ELb0ELb0EEENS1_19SingleTileSchedulerILb0ELb0ELb1ELi128EEEEEEEEEvNT_6ParamsE,@"STO_CUDA_ENTRY STV_DEFAULT"
_ZN7cutlass13device_kernelIN5flash19enable_sm80_to_sm89INS1_16FlashAttnFwdSm80INS1_25CollectiveMainloopFwdSm80ILi8ELi1ELb0EN4cute5tupleIJNS5_1CILi128EEENS7_ILi64EEENS7_ILi192EEEEEELi192ENS_10bfloat16_tEfNS_4arch4Sm80ELb0ELb1ELb1ELb0ELb1ELb0ELb1ELb0EEENS1_21CollectiveEpilogueFwdINS6_IJS8_SA_S9_EEENS6_IJNS7_ILi1EEESI_SI_EEESC_SE_Li256ELb0ELb1ELb0ELb0EEENS1_19SingleTileSchedulerILb0ELb0ELb1ELi128EEEEEEEEEvNT_6ParamsE:
[----:B------:R-:W-:Y:S01]  /*0000*/  LDC R1, c[0x0][0x28] ;  /* 0x00000a00ff017b82 */ /* 0x000fe20000000800 */
[----:B------:R-:W-:Y:S05]  /*0010*/  EXIT ;  /* 0x000000000000794d */ /* 0x000fea0003800000 */
.L_x_3:
        /* <DEDUP_REMOVED lines=14> */
.L_x_21:


//--------------------- .text._ZN7cutlass13device_kernelIN5flash19enable_sm80_to_sm89INS1_16FlashAttnFwdSm80INS1_25CollectiveMainloopFwdSm80ILi8ELi1ELb0EN4cute5tupleIJNS5_1CILi128EEENS7_ILi64EEENS7_ILi192EEEEEELi192ENS_10bfloat16_tEfNS_4arch4Sm80ELb0ELb1ELb1ELb1ELb1ELb0ELb1ELb0EEENS1_21CollectiveEpilogueFwdINS6_IJS8_SA_S9_EEENS6_IJNS7_ILi1EEESI_SI_EEESC_SE_Li256ELb1ELb1ELb0ELb0EEENS1_19SingleTileSchedulerILb1ELb0ELb1ELi128EEEEEEEEEvNT_6ParamsE --------------------------
	.section	.text._ZN7cutlass13device_kernelIN5flash19enable_sm80_to_sm89INS1_16FlashAttnFwdSm80INS1_25CollectiveMainloopFwdSm80ILi8ELi1ELb0EN4cute5tupleIJNS5_1CILi128EEENS7_ILi64EEENS7_ILi192EEEEEELi192ENS_10bfloat16_tEfNS_4arch4Sm80ELb0ELb1ELb1ELb1ELb1ELb0ELb1ELb0EEENS1_21CollectiveEpilogueFwdINS6_IJS8_SA_S9_EEENS6_IJNS7_ILi1EEESI_SI_EEESC_SE_Li256ELb1ELb1ELb0ELb0EEENS1_19SingleTileSchedulerILb1ELb0ELb1ELi128EEEEEEEEEvNT_6ParamsE,"ax",@progbits
	.align	128
.text._ZN7cutlass13device_kernelIN5flash19enable_sm80_to_sm89INS1_16FlashAttnFwdSm80INS1_25CollectiveMainloopFwdSm80ILi8ELi1ELb0EN4cute5tupleIJNS5_1CILi128EEENS7_ILi64EEENS7_ILi192EEEEEELi192ENS_10bfloat16_tEfNS_4arch4Sm80ELb0ELb1ELb1ELb1ELb1ELb0ELb1ELb0EEENS1_21CollectiveEpilogueFwdINS6_IJS8_SA_S9_EEENS6_IJNS7_ILi1EEESI_SI_EEESC_SE_Li256ELb1ELb1ELb0ELb0EEENS1_19SingleTileSchedulerILb1ELb0ELb1ELi128EEEEEEEEEvNT_6ParamsE:
        .type           _ZN7cutlass13device_kernelIN5flash19enable_sm80_to_sm89INS1_16FlashAttnFwdSm80INS1_25CollectiveMainloopFwdSm80ILi8ELi1ELb0EN4cute5tupleIJNS5_1CILi128EEENS7_ILi64EEENS7_ILi192EEEEEELi192ENS_10bfloat16_tEfNS_4arch4Sm80ELb0ELb1ELb1ELb1ELb1ELb0ELb1ELb0EEENS1_21CollectiveEpilogueFwdINS6_IJS8_SA_S9_EEENS6_IJNS7_ILi1EEESI_SI_EEESC_SE_Li256ELb1ELb1ELb0ELb0EEENS1_19SingleTileSchedulerILb1ELb0ELb1ELi128EEEEEEEEEvNT_6ParamsE,@function
        .size           _ZN7cutlass13device_kernelIN5flash19enable_sm80_to_sm89INS1_16FlashAttnFwdSm80INS1_25CollectiveMainloopFwdSm80ILi8ELi1ELb0EN4cute5tupleIJNS5_1CILi128EEENS7_ILi64EEENS7_ILi192EEEEEELi192ENS_10bfloat16_tEfNS_4arch4Sm80ELb0ELb1ELb1ELb1ELb1ELb0ELb1ELb0EEENS1_21CollectiveEpilogueFwdINS6_IJS8_SA_S9_EEENS6_IJNS7_ILi1EEESI_SI_EEESC_SE_Li256ELb1ELb1ELb0ELb0EEENS1_19SingleTileSchedulerILb1ELb0ELb1ELi128EEEEEEEEEvNT_6ParamsE,(.L_x_22 - _ZN7cutlass13device_kernelIN5flash19enable_sm80_to_sm89INS1_16FlashAttnFwdSm80INS1_25CollectiveMainloopFwdSm80ILi8ELi1ELb0EN4cute5tupleIJNS5_1CILi128EEENS7_ILi64EEENS7_ILi192EEEEEELi192ENS_10bfloat16_tEfNS_4arch4Sm80ELb0ELb1ELb1ELb1ELb1ELb0ELb1ELb0EEENS1_21CollectiveEpilogueFwdINS6_IJS8_SA_S9_EEENS6_IJNS7_ILi1EEESI_SI_EEESC_SE_Li256ELb1ELb1ELb0ELb0EEENS1_19SingleTileSchedulerILb1ELb0ELb1ELi128EEEEEEEEEvNT_6ParamsE)
        .other          _ZN7cutlass13device_kernelIN5flash19enable_sm80_to_sm89INS1_16FlashAttnFwdSm80INS1_25CollectiveMainloopFwdSm80ILi8ELi1ELb0EN4cute5tupleIJNS5_1CILi128EEENS7_ILi64EEENS7_ILi192EEEEEELi192ENS_10bfloat16_tEfNS_4arch4Sm80ELb0ELb1ELb1ELb1ELb1ELb0ELb1ELb0EEENS1_21CollectiveEpilogueFwdINS6_IJS8_SA_S9_EEENS6_IJNS7_ILi1EEESI_SI_EEESC_SE_Li256ELb1ELb1ELb0ELb0EEENS1_19SingleTileSchedulerILb1ELb0ELb1ELi128EEEEEEEEEvNT_6ParamsE,@"STO_CUDA_ENTRY STV_DEFAULT"
_ZN7cutlass13device_kernelIN5flash19enable_sm80_to_sm89INS1_16FlashAttnFwdSm80INS1_25CollectiveMainloopFwdSm80ILi8ELi1ELb0EN4cute5tupleIJNS5_1CILi128EEENS7_ILi64EEENS7_ILi192EEEEEELi192ENS_10bfloat16_tEfNS_4arch4Sm80ELb0ELb1ELb1ELb1ELb1ELb0ELb1ELb0EEENS1_21CollectiveEpilogueFwdINS6_IJS8_SA_S9_EEENS6_IJNS7_ILi1EEESI_SI_EEESC_SE_Li256ELb1ELb1ELb0ELb0EEENS1_19SingleTileSchedulerILb1ELb0ELb1ELi128EEEEEEEEEvNT_6ParamsE:
[----:B------:R-:W-:Y:S01]  /*0000*/  LDC R1, c[0x0][0x28] ;  /* 0x00000a00ff017b82 */ /* 0x000fe20000000800 */
[----:B------:R-:W-:Y:S05]  /*0010*/  EXIT ;  /* 0x000000000000794d */ /* 0x000fea0003800000 */
.L_x_4:
        /* <DEDUP_REMOVED lines=14> */
.L_x_22:


//--------------------- .text._ZN7cutlass13device_kernelIN5flash19enable_sm80_to_sm89INS1_16FlashAttnFwdSm80INS1_25CollectiveMainloopFwdSm80ILi8ELi1ELb0EN4cute5tupleIJNS5_1CILi128EEENS7_ILi64EEENS7_ILi192EEEEEELi192ENS_10bfloat16_tEfNS_4arch4Sm80ELb0ELb1ELb1ELb1ELb1ELb1ELb1ELb0EEENS1_21CollectiveEpilogueFwdINS6_IJS8_SA_S9_EEENS6_IJNS7_ILi1EEESI_SI_EEESC_SE_Li256ELb1ELb1ELb0ELb0EEENS1_19SingleTileSchedulerILb1ELb0ELb1ELi128EEEEEEEEEvNT_6ParamsE --------------------------
	.section	.text._ZN7cutlass13device_kernelIN5flash19enable_sm80_to_sm89INS1_16FlashAttnFwdSm80INS1_25CollectiveMainloopFwdSm80ILi8ELi1ELb0EN4cute5tupleIJNS5_1CILi128EEENS7_ILi64EEENS7_ILi192EEEEEELi192ENS_10bfloat16_tEfNS_4arch4Sm80ELb0ELb1ELb1ELb1ELb1ELb1ELb1ELb0EEENS1_21CollectiveEpilogueFwdINS6_IJS8_SA_S9_EEENS6_IJNS7_ILi1EEESI_SI_EEESC_SE_Li256ELb1ELb1ELb0ELb0EEENS1_19SingleTileSchedulerILb1ELb0ELb1ELi128EEEEEEEEEvNT_6ParamsE,"ax",@progbits
	.align	128
.text._ZN7cutlass13device_kernelIN5flash19enable_sm80_to_sm89INS1_16FlashAttnFwdSm80INS1_25CollectiveMainloopFwdSm80ILi8ELi1ELb0EN4cute5tupleIJNS5_1CILi128EEENS7_ILi64EEENS7_ILi192EEEEEELi192ENS_10bfloat16_tEfNS_4arch4Sm80ELb0ELb1ELb1ELb1ELb1ELb1ELb1ELb0EEENS1_21CollectiveEpilogueFwdINS6_IJS8_SA_S9_EEENS6_IJNS7_ILi1EEESI_SI_EEESC_SE_Li256ELb1ELb1ELb0ELb0EEENS1_19SingleTileSchedulerILb1ELb0ELb1ELi128EEEEEEEEEvNT_6ParamsE:
        .type           _ZN7cutlass13device_kernelIN5flash19enable_sm80_to_sm89INS1_16FlashAttnFwdSm80INS1_25CollectiveMainloopFwdSm80ILi8ELi1ELb0EN4cute5tupleIJNS5_1CILi128EEENS7_ILi64EEENS7_ILi192EEEEEELi192ENS_10bfloat16_tEfNS_4arch4Sm80ELb0ELb1ELb1ELb1ELb1ELb1ELb1ELb0EEENS1_21CollectiveEpilogueFwdINS6_IJS8_SA_S9_EEENS6_IJNS7_ILi1EEESI_SI_EEESC_SE_Li256ELb1ELb1ELb0ELb0EEENS1_19SingleTileSchedulerILb1ELb0ELb1ELi128EEEEEEEEEvNT_6ParamsE,@function
        .size           _ZN7cutlass13device_kernelIN5flash19enable_sm80_to_sm89INS1_16FlashAttnFwdSm80INS1_25CollectiveMainloopFwdSm80ILi8ELi1ELb0EN4cute5tupleIJNS5_1CILi128EEENS7_ILi64EEENS7_ILi192EEEEEELi192ENS_10bfloat16_tEfNS_4arch4Sm80ELb0ELb1ELb1ELb1ELb1ELb1ELb1ELb0EEENS1_21CollectiveEpilogueFwdINS6_IJS8_SA_S9_EEENS6_IJNS7_ILi1EEESI_SI_EEESC_SE_Li256ELb1ELb1ELb0ELb0EEENS1_19SingleTileSchedulerILb1ELb0ELb1ELi128EEEEEEEEEvNT_6ParamsE,(.L_x_23 - _ZN7cutlass13device_kernelIN5flash19enable_sm80_to_sm89INS1_16FlashAttnFwdSm80INS1_25CollectiveMainloopFwdSm80ILi8ELi1ELb0EN4cute5tupleIJNS5_1CILi128EEENS7_ILi64EEENS7_ILi192EEEEEELi192ENS_10bfloat16_tEfNS_4arch4Sm80ELb0ELb1ELb1ELb1ELb1ELb1ELb1ELb0EEENS1_21CollectiveEpilogueFwdINS6_IJS8_SA_S9_EEENS6_IJNS7_ILi1EEESI_SI_EEESC_SE_Li256ELb1ELb1ELb0ELb0EEENS1_19SingleTileSchedulerILb1ELb0ELb1ELi128EEEEEEEEEvNT_6ParamsE)
        .other          _ZN7cutlass13device_kernelIN5flash19enable_sm80_to_sm89INS1_16FlashAttnFwdSm80INS1_25CollectiveMainloopFwdSm80ILi8ELi1ELb0EN4cute5tupleIJNS5_1CILi128EEENS7_ILi64EEENS7_ILi192EEEEEELi192ENS_10bfloat16_tEfNS_4arch4Sm80ELb0ELb1ELb1ELb1ELb1ELb1ELb1ELb0EEENS1_21CollectiveEpilogueFwdINS6_IJS8_SA_S9_EEENS6_IJNS7_ILi1EEESI_SI_EEESC_SE_Li256ELb1ELb1ELb0ELb0EEENS1_19SingleTileSchedulerILb1ELb0ELb1ELi128EEEEEEEEEvNT_6ParamsE,@"STO_CUDA_ENTRY STV_DEFAULT"
_ZN7cutlass13device_kernelIN5flash19enable_sm80_to_sm89INS1_16FlashAttnFwdSm80INS1_25CollectiveMainloopFwdSm80ILi8ELi1ELb0EN4cute5tupleIJNS5_1CILi128EEENS7_ILi64EEENS7_ILi192EEEEEELi192ENS_10bfloat16_tEfNS_4arch4Sm80ELb0ELb1ELb1ELb1ELb1ELb1ELb1ELb0EEENS1_21CollectiveEpilogueFwdINS6_IJS8_SA_S9_EEENS6_IJNS7_ILi1EEESI_SI_EEESC_SE_Li256ELb1ELb1ELb0ELb0EEENS1_19SingleTileSchedulerILb1ELb0ELb1ELi128EEEEEEEEEvNT_6ParamsE:
[----:B------:R-:W-:Y:S01]  /*0000*/  LDC R1, c[0x0][0x28] ;  /* 0x00000a00ff017b82 */ /* 0x000fe20000000800 */
[----:B------:R-:W-:Y:S05]  /*0010*/  EXIT ;  /* 0x000000000000794d */ /* 0x000fea0003800000 */
.L_x_5:
        /* <DEDUP_REMOVED lines=14> */
.L_x_23:


//--------------------- .text._ZN7cutlass13device_kernelIN5flash19enable_sm80_to_sm89INS1_16FlashAttnFwdSm80INS1_25CollectiveMainloopFwdSm80ILi8ELi1ELb0EN4cute5tupleIJNS5_1CILi128EEENS7_ILi64EEENS7_ILi192EEEEEELi192ENS_10bfloat16_tEfNS_4arch4Sm80ELb1ELb0ELb1ELb0ELb1ELb0ELb1ELb0EEENS1_21CollectiveEpilogueFwdINS6_IJS8_SA_S9_EEENS6_IJNS7_ILi1EEESI_SI_EEESC_SE_Li256ELb0ELb1ELb0ELb0EEENS1_30DynamicPersistentTileSchedulerILi256ELi256ELb0ELb1ELb0EEEEEEEEEvNT_6ParamsE --------------------------
	.section	.text._ZN7cutlass13device_kernelIN5flash19enable_sm80_to_sm89INS1_16FlashAttnFwdSm80INS1_25CollectiveMainloopFwdSm80ILi8ELi1ELb0EN4cute5tupleIJNS5_1CILi128EEENS7_ILi64EEENS7_ILi192EEEEEELi192ENS_10bfloat16_tEfNS_4arch4Sm80ELb1ELb0ELb1ELb0ELb1ELb0ELb1ELb0EEENS1_21CollectiveEpilogueFwdINS6_IJS8_SA_S9_EEENS6_IJNS7_ILi1EEESI_SI_EEESC_SE_Li256ELb0ELb1ELb0ELb0EEENS1_30DynamicPersistentTileSchedulerILi256ELi256ELb0ELb1ELb0EEEEEEEEEvNT_6ParamsE,"ax",@progbits
	.align	128
.text._ZN7cutlass13device_kernelIN5flash19enable_sm80_to_sm89INS1_16FlashAttnFwdSm80INS1_25CollectiveMainloopFwdSm80ILi8ELi1ELb0EN4cute5tupleIJNS5_1CILi128EEENS7_ILi64EEENS7_ILi192EEEEEELi192ENS_10bfloat16_tEfNS_4arch4Sm80ELb1ELb0ELb1ELb0ELb1ELb0ELb1ELb0EEENS1_21CollectiveEpilogueFwdINS6_IJS8_SA_S9_EEENS6_IJNS7_ILi1EEESI_SI_EEESC_SE_Li256ELb0ELb1ELb0ELb0EEENS1_30DynamicPersistentTileSchedulerILi256ELi256ELb0ELb1ELb0EEEEEEEEEvNT_6ParamsE:
        .type           _ZN7cutlass13device_kernelIN5flash19enable_sm80_to_sm89INS1_16FlashAttnFwdSm80INS1_25CollectiveMainloopFwdSm80ILi8ELi1ELb0EN4cute5tupleIJNS5_1CILi128EEENS7_ILi64EEENS7_ILi192EEEEEELi192ENS_10bfloat16_tEfNS_4arch4Sm80ELb1ELb0ELb1ELb0ELb1ELb0ELb1ELb0EEENS1_21CollectiveEpilogueFwdINS6_IJS8_SA_S9_EEENS6_IJNS7_ILi1EEESI_SI_EEESC_SE_Li256ELb0ELb1ELb0ELb0EEENS1_30DynamicPersistentTileSchedulerILi256ELi256ELb0ELb1ELb0EEEEEEEEEvNT_6ParamsE,@function
        .size           _ZN7cutlass13device_kernelIN5flash19enable_sm80_to_sm89INS1_16FlashAttnFwdSm80INS1_25CollectiveMainloopFwdSm80ILi8ELi1ELb0EN4cute5tupleIJNS5_1CILi128EEENS7_ILi64EEENS7_ILi192EEEEEELi192ENS_10bfloat16_tEfNS_4arch4Sm80ELb1ELb0ELb1ELb0ELb1ELb0ELb1ELb0EEENS1_21CollectiveEpilogueFwdINS6_IJS8_SA_S9_EEENS6_IJNS7_ILi1EEESI_SI_EEESC_SE_Li256ELb0ELb1ELb0ELb0EEENS1_30DynamicPersistentTileSchedulerILi256ELi256ELb0ELb1ELb0EEEEEEEEEvNT_6ParamsE,(.L_x_24 - _ZN7cutlass13device_kernelIN5flash19enable_sm80_to_sm89INS1_16FlashAttnFwdSm80INS1_25CollectiveMainloopFwdSm80ILi8ELi1ELb0EN4cute5tupleIJNS5_1CILi128EEENS7_ILi64EEENS7_ILi192EEEEEELi192ENS_10bfloat16_tEfNS_4arch4Sm80ELb1ELb0ELb1ELb0ELb1ELb0ELb1ELb0EEENS1_21CollectiveEpilogueFwdINS6_IJS8_SA_S9_EEENS6_IJNS7_ILi1EEESI_SI_EEESC_SE_Li256ELb0ELb1ELb0ELb0EEENS1_30DynamicPersistentTileSchedulerILi256ELi256ELb0ELb1ELb0EEEEEEEEEvNT_6ParamsE)
        .other          _ZN7cutlass13device_kernelIN5flash19enable_sm80_to_sm89INS1_16FlashAttnFwdSm80INS1_25CollectiveMainloopFwdSm80ILi8ELi1ELb0EN4cute5tupleIJNS5_1CILi128EEENS7_ILi64EEENS7_ILi192EEEEEELi192ENS_10bfloat16_tEfNS_4arch4Sm80ELb1ELb0ELb1ELb0ELb1ELb0ELb1ELb0EEENS1_21CollectiveEpilogueFwdINS6_IJS8_SA_S9_EEENS6_IJNS7_ILi1EEESI_SI_EEESC_SE_Li256ELb0ELb1ELb0ELb0EEENS1_30DynamicPersistentTileSchedulerILi256ELi256ELb0ELb1ELb0EEEEEEEEEvNT_6ParamsE,@"STO_CUDA_ENTRY STV_DEFAULT"
_ZN7cutlass13device_kernelIN5flash19enable_sm80_to_sm89INS1_16FlashAttnFwdSm80INS1_25CollectiveMainloopFwdSm80ILi8ELi1ELb0EN4cute5tupleIJNS5_1CILi128EEENS7_ILi64EEENS7_ILi192EEEEEELi192ENS_10bfloat16_tEfNS_4arch4Sm80ELb1ELb0ELb1ELb0ELb1ELb0ELb1ELb0EEENS1_21CollectiveEpilogueFwdINS6_IJS8_SA_S9_EEENS6_IJNS7_ILi1EEESI_SI_EEESC_SE_Li256ELb0ELb1ELb0ELb0EEENS1_30DynamicPersistentTileSchedulerILi256ELi256ELb0ELb1ELb0EEEEEEEEEvNT_6ParamsE:
[----:B------:R-:W-:Y:S01]  /*0000*/  LDC R1, c[0x0][0x28] ;  /* 0x00000a00ff017b82 */ /* 0x000fe20000000800 */
[----:B------:R-:W-:Y:S05]  /*0010*/  EXIT ;  /* 0x000000000000794d */ /* 0x000fea0003800000 */
.L_x_6:
        /* <DEDUP_REMOVED lines=14> */
.L_x_24:


//--------------------- .text._ZN7cutlass13device_kernelIN5flash19enable_sm80_to_sm89INS1_16FlashAttnFwdSm80INS1_25CollectiveMainloopFwdSm80ILi8ELi1ELb0EN4cute5tupleIJNS5_1CILi128EEENS7_ILi64EEENS7_ILi192EEEEEELi192ENS_10bfloat16_tEfNS_4arch4Sm80ELb1ELb0ELb1ELb1ELb1ELb0ELb1ELb0EEENS1_21CollectiveEpilogueFwdINS6_IJS8_SA_S9_EEENS6_IJNS7_ILi1EEESI_SI_EEESC_SE_Li256ELb1ELb1ELb0ELb0EEENS1_19SingleTileSchedulerILb1ELb0ELb1ELi128EEEEEEEEEvNT_6ParamsE --------------------------
	.section	.text._ZN7cutlass13device_kernelIN5flash19enable_sm80_to_sm89INS1_16FlashAttnFwdSm80INS1_25CollectiveMainloopFwdSm80ILi8ELi1ELb0EN4cute5tupleIJNS5_1CILi128EEENS7_ILi64EEENS7_ILi192EEEEEELi192ENS_10bfloat16_tEfNS_4arch4Sm80ELb1ELb0ELb1ELb1ELb1ELb0ELb1ELb0EEENS1_21CollectiveEpilogueFwdINS6_IJS8_SA_S9_EEENS6_IJNS7_ILi1EEESI_SI_EEESC_SE_Li256ELb1ELb1ELb0ELb0EEENS1_19SingleTileSchedulerILb1ELb0ELb1ELi128EEEEEEEEEvNT_6ParamsE,"ax",@progbits
	.align	128
.text._ZN7cutlass13device_kernelIN5flash19enable_sm80_to_sm89INS1_16FlashAttnFwdSm80INS1_25CollectiveMainloopFwdSm80ILi8ELi1ELb0EN4cute5tupleIJNS5_1CILi128EEENS7_ILi64EEENS7_ILi192EEEEEELi192ENS_10bfloat16_tEfNS_4arch4Sm80ELb1ELb0ELb1ELb1ELb1ELb0ELb1ELb0EEENS1_21CollectiveEpilogueFwdINS6_IJS8_SA_S9_EEENS6_IJNS7_ILi1EEESI_SI_EEESC_SE_Li256ELb1ELb1ELb0ELb0EEENS1_19SingleTileSchedulerILb1ELb0ELb1ELi128EEEEEEEEEvNT_6ParamsE:
        .type           _ZN7cutlass13device_kernelIN5flash19enable_sm80_to_sm89INS1_16FlashAttnFwdSm80INS1_25CollectiveMainloopFwdSm80ILi8ELi1ELb0EN4cute5tupleIJNS5_1CILi128EEENS7_ILi64EEENS7_ILi192EEEEEELi192ENS_10bfloat16_tEfNS_4arch4Sm80ELb1ELb0ELb1ELb1ELb1ELb0ELb1ELb0EEENS1_21CollectiveEpilogueFwdINS6_IJS8_SA_S9_EEENS6_IJNS7_ILi1EEESI_SI_EEESC_SE_Li256ELb1ELb1ELb0ELb0EEENS1_19SingleTileSchedulerILb1ELb0ELb1ELi128EEEEEEEEEvNT_6ParamsE,@function
        .size           _ZN7cutlass13device_kernelIN5flash19enable_sm80_to_sm89INS1_16FlashAttnFwdSm80INS1_25CollectiveMainloopFwdSm80ILi8ELi1ELb0EN4cute5tupleIJNS5_1CILi128EEENS7_ILi64EEENS7_ILi192EEEEEELi192ENS_10bfloat16_tEfNS_4arch4Sm80ELb1ELb0ELb1ELb1ELb1ELb0ELb1ELb0EEENS1_21CollectiveEpilogueFwdINS6_IJS8_SA_S9_EEENS6_IJNS7_ILi1EEESI_SI_EEESC_SE_Li256ELb1ELb1ELb0ELb0EEENS1_19SingleTileSchedulerILb1ELb0ELb1ELi128EEEEEEEEEvNT_6ParamsE,(.L_x_25 - _ZN7cutlass13device_kernelIN5flash19enable_sm80_to_sm89INS1_16FlashAttnFwdSm80INS1_25CollectiveMainloopFwdSm80ILi8ELi1ELb0EN4cute5tupleIJNS5_1CILi128EEENS7_ILi64EEENS7_ILi192EEEEEELi192ENS_10bfloat16_tEfNS_4arch4Sm80ELb1ELb0ELb1ELb1ELb1ELb0ELb1ELb0EEENS1_21CollectiveEpilogueFwdINS6_IJS8_SA_S9_EEENS6_IJNS7_ILi1EEESI_SI_EEESC_SE_Li256ELb1ELb1ELb0ELb0EEENS1_19SingleTileSchedulerILb1ELb0ELb1ELi128EEEEEEEEEvNT_6ParamsE)
        .other          _ZN7cutlass13device_kernelIN5flash19enable_sm80_to_sm89INS1_16FlashAttnFwdSm80INS1_25CollectiveMainloopFwdSm80ILi8ELi1ELb0EN4cute5tupleIJNS5_1CILi128EEENS7_ILi64EEENS7_ILi192EEEEEELi192ENS_10bfloat16_tEfNS_4arch4Sm80ELb1ELb0ELb1ELb1ELb1ELb0ELb1ELb0EEENS1_21CollectiveEpilogueFwdINS6_IJS8_SA_S9_EEENS6_IJNS7_ILi1EEESI_SI_EEESC_SE_Li256ELb1ELb1ELb0ELb0EEENS1_19SingleTileSchedulerILb1ELb0ELb1ELi128EEEEEEEEEvNT_6ParamsE,@"STO_CUDA_ENTRY STV_DEFAULT"
_ZN7cutlass13device_kernelIN5flash19enable_sm80_to_sm89INS1_16FlashAttnFwdSm80INS1_25CollectiveMainloopFwdSm80ILi8ELi1ELb0EN4cute5tupleIJNS5_1CILi128EEENS7_ILi64EEENS7_ILi192EEEEEELi192ENS_10bfloat16_tEfNS_4arch4Sm80ELb1ELb0ELb1ELb1ELb1ELb0ELb1ELb0EEENS1_21CollectiveEpilogueFwdINS6_IJS8_SA_S9_EEENS6_IJNS7_ILi1EEESI_SI_EEESC_SE_Li256ELb1ELb1ELb0ELb0EEENS1_19SingleTileSchedulerILb1ELb0ELb1ELi128EEEEEEEEEvNT_6ParamsE:
[----:B------:R-:W-:Y:S01]  /*0000*/  LDC R1, c[0x0][0x28] ;  /* 0x00000a00ff017b82 */ /* 0x000fe20000000800 */
[----:B------:R-:W-:Y:S05]  /*0010*/  EXIT ;  /* 0x000000000000794d */ /* 0x000fea0003800000 */
.L_x_7:
        /* <DEDUP_REMOVED lines=14> */
.L_x_25:


//--------------------- .text._ZN7cutlass13device_kernelIN5flash19enable_sm80_to_sm89INS1_16FlashAttnFwdSm80INS1_25CollectiveMainloopFwdSm80ILi8ELi1ELb0EN4cute5tupleIJNS5_1CILi128EEENS7_ILi64EEENS7_ILi192EEEEEELi192ENS_10bfloat16_tEfNS_4arch4Sm80ELb1ELb0ELb1ELb1ELb1ELb1ELb1ELb0EEENS1_21CollectiveEpilogueFwdINS6_IJS8_SA_S9_EEENS6_IJNS7_ILi1EEESI_SI_EEESC_SE_Li256ELb1ELb1ELb0ELb0EEENS1_19SingleTileSchedulerILb1ELb0ELb1ELi128EEEEEEEEEvNT_6ParamsE --------------------------
	.section	.text._ZN7cutlass13device_kernelIN5flash19enable_sm80_to_sm89INS1_16FlashAttnFwdSm80INS1_25CollectiveMainloopFwdSm80ILi8ELi1ELb0EN4cute5tupleIJNS5_1CILi128EEENS7_ILi64EEENS7_ILi192EEEEEELi192ENS_10bfloat16_tEfNS_4arch4Sm80ELb1ELb0ELb1ELb1ELb1ELb1ELb1ELb0EEENS1_21CollectiveEpilogueFwdINS6_IJS8_SA_S9_EEENS6_IJNS7_ILi1EEESI_SI_EEESC_SE_Li256ELb1ELb1ELb0ELb0EEENS1_19SingleTileSchedulerILb1ELb0ELb1ELi128EEEEEEEEEvNT_6ParamsE,"ax",@progbits
	.align	128
.text._ZN7cutlass13device_kernelIN5flash19enable_sm80_to_sm89INS1_16FlashAttnFwdSm80INS1_25CollectiveMainloopFwdSm80ILi8ELi1ELb0EN4cute5tupleIJNS5_1CILi128EEENS7_ILi64EEENS7_ILi192EEEEEELi192ENS_10bfloat16_tEfNS_4arch4Sm80ELb1ELb0ELb1ELb1ELb1ELb1ELb1ELb0EEENS1_21CollectiveEpilogueFwdINS6_IJS8_SA_S9_EEENS6_IJNS7_ILi1EEESI_SI_EEESC_SE_Li256ELb1ELb1ELb0ELb0EEENS1_19SingleTileSchedulerILb1ELb0ELb1ELi128EEEEEEEEEvNT_6ParamsE:
        .type           _ZN7cutlass13device_kernelIN5flash19enable_sm80_to_sm89INS1_16FlashAttnFwdSm80INS1_25CollectiveMainloopFwdSm80ILi8ELi1ELb0EN4cute5tupleIJNS5_1CILi128EEENS7_ILi64EEENS7_ILi192EEEEEELi192ENS_10bfloat16_tEfNS_4arch4Sm80ELb1ELb0ELb1ELb1ELb1ELb1ELb1ELb0EEENS1_21CollectiveEpilogueFwdINS6_IJS8_SA_S9_EEENS6_IJNS7_ILi1EEESI_SI_EEESC_SE_Li256ELb1ELb1ELb0ELb0EEENS1_19SingleTileSchedulerILb1ELb0ELb1ELi128EEEEEEEEEvNT_6ParamsE,@function
        .size           _ZN7cutlass13device_kernelIN5flash19enable_sm80_to_sm89INS1_16FlashAttnFwdSm80INS1_25CollectiveMainloopFwdSm80ILi8ELi1ELb0EN4cute5tupleIJNS5_1CILi128EEENS7_ILi64EEENS7_ILi192EEEEEELi192ENS_10bfloat16_tEfNS_4arch4Sm80ELb1ELb0ELb1ELb1ELb1ELb1ELb1ELb0EEENS1_21CollectiveEpilogueFwdINS6_IJS8_SA_S9_EEENS6_IJNS7_ILi1EEESI_SI_EEESC_SE_Li256ELb1ELb1ELb0ELb0EEENS1_19SingleTileSchedulerILb1ELb0ELb1ELi128EEEEEEEEEvNT_6ParamsE,(.L_x_26 - _ZN7cutlass13device_kernelIN5flash19enable_sm80_to_sm89INS1_16FlashAttnFwdSm80INS1_25CollectiveMainloopFwdSm80ILi8ELi1ELb0EN4cute5tupleIJNS5_1CILi128EEENS7_ILi64EEENS7_ILi192EEEEEELi192ENS_10bfloat16_tEfNS_4arch4Sm80ELb1ELb0ELb1ELb1ELb1ELb1ELb1ELb0EEENS1_21CollectiveEpilogueFwdINS6_IJS8_SA_S9_EEENS6_IJNS7_ILi1EEESI_SI_EEESC_SE_Li256ELb1ELb1ELb0ELb0EEENS1_19SingleTileSchedulerILb1ELb0ELb1ELi128EEEEEEEEEvNT_6ParamsE)
        .other          _ZN7cutlass13device_kernelIN5flash19enable_sm80_to_sm89INS1_16FlashAttnFwdSm80INS1_25CollectiveMainloopFwdSm80ILi8ELi1ELb0EN4cute5tupleIJNS5_1CILi128EEENS7_ILi64EEENS7_ILi192EEEEEELi192ENS_10bfloat16_tEfNS_4arch4Sm80ELb1ELb0ELb1ELb1ELb1ELb1ELb1ELb0EEENS1_21CollectiveEpilogueFwdINS6_IJS8_SA_S9_EEENS6_IJNS7_ILi1EEESI_SI_EEESC_SE_Li256ELb1ELb1ELb0ELb0EEENS1_19SingleTileSchedulerILb1ELb0ELb1ELi128EEEEEEEEEvNT_6ParamsE,@"STO_CUDA_ENTRY STV_DEFAULT"
_ZN7cutlass13device_kernelIN5flash19enable_sm80_to_sm89INS1_16FlashAttnFwdSm80INS1_25CollectiveMainloopFwdSm80ILi8ELi1ELb0EN4cute5tupleIJNS5_1CILi128EEENS7_ILi64EEENS7_ILi192EEEEEELi192ENS_10bfloat16_tEfNS_4arch4Sm80ELb1ELb0ELb1ELb1ELb1ELb1ELb1ELb0EEENS1_21CollectiveEpilogueFwdINS6_IJS8_SA_S9_EEENS6_IJNS7_ILi1EEESI_SI_EEESC_SE_Li256ELb1ELb1ELb0ELb0EEENS1_19SingleTileSchedulerILb1ELb0ELb1ELi128EEEEEEEEEvNT_6ParamsE:
[----:B------:R-:W-:Y:S01]  /*0000*/  LDC R1, c[0x0][0x28] ;  /* 0x00000a00ff017b82 */ /* 0x000fe20000000800 */
[----:B------:R-:W-:Y:S05]  /*0010*/  EXIT ;  /* 0x000000000000794d */ /* 0x000fea0003800000 */
.L_x_8:
        /* <DEDUP_REMOVED lines=14> */
.L_x_26:


//--------------------- .text._ZN7cutlass13device_kernelIN5flash19enable_sm80_to_sm89INS1_16FlashAttnFwdSm80INS1_25CollectiveMainloopFwdSm80ILi8ELi2ELb0EN4cute5tupleIJNS5_1CILi128EEENS7_ILi64EEENS7_ILi192EEEEEELi192ENS_10bfloat16_tEfNS_4arch4Sm80ELb0ELb0ELb1ELb0ELb1ELb0ELb1ELb0EEENS1_21CollectiveEpilogueFwdINS6_IJS8_SA_S9_EEENS6_IJNS7_ILi1EEESI_SI_EEESC_SE_Li256ELb0ELb1ELb0ELb0EEENS1_19SingleTileSchedulerILb0ELb0ELb1ELi128EEEEEEEEEvNT_6ParamsE --------------------------
	.section	.text._ZN7cutlass13device_kernelIN5flash19enable_sm80_to_sm89INS1_16FlashAttnFwdSm80INS1_25CollectiveMainloopFwdSm80ILi8ELi2ELb0EN4cute5tupleIJNS5_1CILi128EEENS7_ILi64EEENS7_ILi192EEEEEELi192ENS_10bfloat16_tEfNS_4arch4Sm80ELb0ELb0ELb1ELb0ELb1ELb0ELb1ELb0EEENS1_21CollectiveEpilogueFwdINS6_IJS8_SA_S9_EEENS6_IJNS7_ILi1EEESI_SI_EEESC_SE_Li256ELb0ELb1ELb0ELb0EEENS1_19SingleTileSchedulerILb0ELb0ELb1ELi128EEEEEEEEEvNT_6ParamsE,"ax",@progbits
	.align	128
.text._ZN7cutlass13device_kernelIN5flash19enable_sm80_to_sm89INS1_16FlashAttnFwdSm80INS1_25CollectiveMainloopFwdSm80ILi8ELi2ELb0EN4cute5tupleIJNS5_1CILi128EEENS7_ILi64EEENS7_ILi192EEEEEELi192ENS_10bfloat16_tEfNS_4arch4Sm80ELb0ELb0ELb1ELb0ELb1ELb0ELb1ELb0EEENS1_21CollectiveEpilogueFwdINS6_IJS8_SA_S9_EEENS6_IJNS7_ILi1EEESI_SI_EEESC_SE_Li256ELb0ELb1ELb0ELb0EEENS1_19SingleTileSchedulerILb0ELb0ELb1ELi128EEEEEEEEEvNT_6ParamsE:
        .type           _ZN7cutlass13device_kernelIN5flash19enable_sm80_to_sm89INS1_16FlashAttnFwdSm80INS1_25CollectiveMainloopFwdSm80ILi8ELi2ELb0EN4cute5tupleIJNS5_1CILi128EEENS7_ILi64EEENS7_ILi192EEEEEELi192ENS_10bfloat16_tEfNS_4arch4Sm80ELb0ELb0ELb1ELb0ELb1ELb0ELb1ELb0EEENS1_21CollectiveEpilogueFwdINS6_IJS8_SA_S9_EEENS6_IJNS7_ILi1EEESI_SI_EEESC_SE_Li256ELb0ELb1ELb0ELb0EEENS1_19SingleTileSchedulerILb0ELb0ELb1ELi128EEEEEEEEEvNT_6ParamsE,@function
        .size           _ZN7cutlass13device_kernelIN5flash19enable_sm80_to_sm89INS1_16FlashAttnFwdSm80INS1_25CollectiveMainloopFwdSm80ILi8ELi2ELb0EN4cute5tupleIJNS5_1CILi128EEENS7_ILi64EEENS7_ILi192EEEEEELi192ENS_10bfloat16_tEfNS_4arch4Sm80ELb0ELb0ELb1ELb0ELb1ELb0ELb1ELb0EEENS1_21CollectiveEpilogueFwdINS6_IJS8_SA_S9_EEENS6_IJNS7_ILi1EEESI_SI_EEESC_SE_Li256ELb0ELb1ELb0ELb0EEENS1_19SingleTileSchedulerILb0ELb0ELb1ELi128EEEEEEEEEvNT_6ParamsE,(.L_x_27 - _ZN7cutlass13device_kernelIN5flash19enable_sm80_to_sm89INS1_16FlashAttnFwdSm80INS1_25CollectiveMainloopFwdSm80ILi8ELi2ELb0EN4cute5tupleIJNS5_1CILi128EEENS7_ILi64EEENS7_ILi192EEEEEELi192ENS_10bfloat16_tEfNS_4arch4Sm80ELb0ELb0ELb1ELb0ELb1ELb0ELb1ELb0EEENS1_21CollectiveEpilogueFwdINS6_IJS8_SA_S9_EEENS6_IJNS7_ILi1EEESI_SI_EEESC_SE_Li256ELb0ELb1ELb0ELb0EEENS1_19SingleTileSchedulerILb0ELb0ELb1ELi128EEEEEEEEEvNT_6ParamsE)
        .other          _ZN7cutlass13device_kernelIN5flash19enable_sm80_to_sm89INS1_16FlashAttnFwdSm80INS1_25CollectiveMainloopFwdSm80ILi8ELi2ELb0EN4cute5tupleIJNS5_1CILi128EEENS7_ILi64EEENS7_ILi192EEEEEELi192ENS_10bfloat16_tEfNS_4arch4Sm80ELb0ELb0ELb1ELb0ELb1ELb0ELb1ELb0EEENS1_21CollectiveEpilogueFwdINS6_IJS8_SA_S9_EEENS6_IJNS7_ILi1EEESI_SI_EEESC_SE_Li256ELb0ELb1ELb0ELb0EEENS1_19SingleTileSchedulerILb0ELb0ELb1ELi128EEEEEEEEEvNT_6ParamsE,@"STO_CUDA_ENTRY STV_DEFAULT"
_ZN7cutlass13device_kernelIN5flash19enable_sm80_to_sm89INS1_16FlashAttnFwdSm80INS1_25CollectiveMainloopFwdSm80ILi8ELi2ELb0EN4cute5tupleIJNS5_1CILi128EEENS7_ILi64EEENS7_ILi192EEEEEELi192ENS_10bfloat16_tEfNS_4arch4Sm80ELb0ELb0ELb1ELb0ELb1ELb0ELb1ELb0EEENS1_21CollectiveEpilogueFwdINS6_IJS8_SA_S9_EEENS6_IJNS7_ILi1EEESI_SI_EEESC_SE_Li256ELb0ELb1ELb0ELb0EEENS1_19SingleTileSchedulerILb0ELb0ELb1ELi128EEEEEEEEEvNT_6ParamsE:
[----:B------:R-:W-:Y:S01]  /*0000*/  LDC R1, c[0x0][0x28] ;  /* 0x00000a00ff017b82 */ /* 0x000fe20000000800 */
[----:B------:R-:W-:Y:S05]  /*0010*/  EXIT ;  /* 0x000000000000794d */ /* 0x000fea0003800000 */
.L_x_9:
        /* <DEDUP_REMOVED lines=14> */
.L_x_27:


//--------------------- .text._ZN7cutlass13device_kernelIN5flash19enable_sm80_to_sm89INS1_16FlashAttnFwdSm80INS1_25CollectiveMainloopFwdSm80ILi8ELi2ELb0EN4cute5tupleIJNS5_1CILi128EEENS7_ILi64EEENS7_ILi192EEEEEELi192ENS_10bfloat16_tEfNS_4arch4Sm80ELb0ELb0ELb1ELb1ELb1ELb0ELb1ELb0EEENS1_21CollectiveEpilogueFwdINS6_IJS8_SA_S9_EEENS6_IJNS7_ILi1EEESI_SI_EEESC_SE_Li256ELb1ELb1ELb0ELb0EEENS1_19SingleTileSchedulerILb1ELb0ELb1ELi128EEEEEEEEEvNT_6ParamsE --------------------------
	.section	.text._ZN7cutlass13device_kernelIN5flash19enable_sm80_to_sm89INS1_16FlashAttnFwdSm80INS1_25CollectiveMainloopFwdSm80ILi8ELi2ELb0EN4cute5tupleIJNS5_1CILi128EEENS7_ILi64EEENS7_ILi192EEEEEELi192ENS_10bfloat16_tEfNS_4arch4Sm80ELb0ELb0ELb1ELb1ELb1ELb0ELb1ELb0EEENS1_21CollectiveEpilogueFwdINS6_IJS8_SA_S9_EEENS6_IJNS7_ILi1EEESI_SI_EEESC_SE_Li256ELb1ELb1ELb0ELb0EEENS1_19SingleTileSchedulerILb1ELb0ELb1ELi128EEEEEEEEEvNT_6ParamsE,"ax",@progbits
	.align	128
.text._ZN7cutlass13device_kernelIN5flash19enable_sm80_to_sm89INS1_16FlashAttnFwdSm80INS1_25CollectiveMainloopFwdSm80ILi8ELi2ELb0EN4cute5tupleIJNS5_1CILi128EEENS7_ILi64EEENS7_ILi192EEEEEELi192ENS_10bfloat16_tEfNS_4arch4Sm80ELb0ELb0ELb1ELb1ELb1ELb0ELb1ELb0EEENS1_21CollectiveEpilogueFwdINS6_IJS8_SA_S9_EEENS6_IJNS7_ILi1EEESI_SI_EEESC_SE_Li256ELb1ELb1ELb0ELb0EEENS1_19SingleTileSchedulerILb1ELb0ELb1ELi128EEEEEEEEEvNT_6ParamsE:
        .type           _ZN7cutlass13device_kernelIN5flash19enable_sm80_to_sm89INS1_16FlashAttnFwdSm80INS1_25CollectiveMainloopFwdSm80ILi8ELi2ELb0EN4cute5tupleIJNS5_1CILi128EEENS7_ILi64EEENS7_ILi192EEEEEELi192ENS_10bfloat16_tEfNS_4arch4Sm80ELb0ELb0ELb1ELb1ELb1ELb0ELb1ELb0EEENS1_21CollectiveEpilogueFwdINS6_IJS8_SA_S9_EEENS6_IJNS7_ILi1EEESI_SI_EEESC_SE_Li256ELb1ELb1ELb0ELb0EEENS1_19SingleTileSchedulerILb1ELb0ELb1ELi128EEEEEEEEEvNT_6ParamsE,@function
        .size           _ZN7cutlass13device_kernelIN5flash19enable_sm80_to_sm89INS1_16FlashAttnFwdSm80INS1_25CollectiveMainloopFwdSm80ILi8ELi2ELb0EN4cute5tupleIJNS5_1CILi128EEENS7_ILi64EEENS7_ILi192EEEEEELi192ENS_10bfloat16_tEfNS_4arch4Sm80ELb0ELb0ELb1ELb1ELb1ELb0ELb1ELb0EEENS1_21CollectiveEpilogueFwdINS6_IJS8_SA_S9_EEENS6_IJNS7_ILi1EEESI_SI_EEESC_SE_Li256ELb1ELb1ELb0ELb0EEENS1_19SingleTileSchedulerILb1ELb0ELb1ELi128EEEEEEEEEvNT_6ParamsE,(.L_x_28 - _ZN7cutlass13device_kernelIN5flash19enable_sm80_to_sm89INS1_16FlashAttnFwdSm80INS1_25CollectiveMainloopFwdSm80ILi8ELi2ELb0EN4cute5tupleIJNS5_1CILi128EEENS7_ILi64EEENS7_ILi192EEEEEELi192ENS_10bfloat16_tEfNS_4arch4Sm80ELb0ELb0ELb1ELb1ELb1ELb0ELb1ELb0EEENS1_21CollectiveEpilogueFwdINS6_IJS8_SA_S9_EEENS6_IJNS7_ILi1EEESI_SI_EEESC_SE_Li256ELb1ELb1ELb0ELb0EEENS1_19SingleTileSchedulerILb1ELb0ELb1ELi128EEEEEEEEEvNT_6ParamsE)
        .other          _ZN7cutlass13device_kernelIN5flash19enable_sm80_to_sm89INS1_16FlashAttnFwdSm80INS1_25CollectiveMainloopFwdSm80ILi8ELi2ELb0EN4cute5tupleIJNS5_1CILi128EEENS7_ILi64EEENS7_ILi192EEEEEELi192ENS_10bfloat16_tEfNS_4arch4Sm80ELb0ELb0ELb1ELb1ELb1ELb0ELb1ELb0EEENS1_21CollectiveEpilogueFwdINS6_IJS8_SA_S9_EEENS6_IJNS7_ILi1EEESI_SI_EEESC_SE_Li256ELb1ELb1ELb0ELb0EEENS1_19SingleTileSchedulerILb1ELb0ELb1ELi128EEEEEEEEEvNT_6ParamsE,@"STO_CUDA_ENTRY STV_DEFAULT"
_ZN7cutlass13device_kernelIN5flash19enable_sm80_to_sm89INS1_16FlashAttnFwdSm80INS1_25CollectiveMainloopFwdSm80ILi8ELi2ELb0EN4cute5tupleIJNS5_1CILi128EEENS7_ILi64EEENS7_ILi192EEEEEELi192ENS_10bfloat16_tEfNS_4arch4Sm80ELb0ELb0ELb1ELb1ELb1ELb0ELb1ELb0EEENS1_21CollectiveEpilogueFwdINS6_IJS8_SA_S9_EEENS6_IJNS7_ILi1EEESI_SI_EEESC_SE_Li256ELb1ELb1ELb0ELb0EEENS1_19SingleTileSchedulerILb1ELb0ELb1ELi128EEEEEEEEEvNT_6ParamsE:
[----:B------:R-:W-:Y:S01]  /*0000*/  LDC R1, c[0x0][0x28] ;  /* 0x00000a00ff017b82 */ /* 0x000fe20000000800 */
[----:B------:R-:W-:Y:S05]  /*0010*/  EXIT ;  /* 0x000000000000794d */ /* 0x000fea0003800000 */
.L_x_10:
        /* <DEDUP_REMOVED lines=14> */
.L_x_28:


//--------------------- .text._ZN7cutlass13device_kernelIN5flash19enable_sm80_to_sm89INS1_16FlashAttnFwdSm80INS1_25CollectiveMainloopFwdSm80ILi8ELi2ELb0EN4cute5tupleIJNS5_1CILi128EEENS7_ILi64EEENS7_ILi192EEEEEELi192ENS_10bfloat16_tEfNS_4arch4Sm80ELb0ELb0ELb1ELb1ELb1ELb1ELb1ELb0EEENS1_21CollectiveEpilogueFwdINS6_IJS8_SA_S9_EEENS6_IJNS7_ILi1EEESI_SI_EEESC_SE_Li256ELb1ELb1ELb0ELb0EEENS1_19SingleTileSchedulerILb1ELb0ELb1ELi128EEEEEEEEEvNT_6ParamsE --------------------------
	.section	.text._ZN7cutlass13device_kernelIN5flash19enable_sm80_to_sm89INS1_16FlashAttnFwdSm80INS1_25CollectiveMainloopFwdSm80ILi8ELi2ELb0EN4cute5tupleIJNS5_1CILi128EEENS7_ILi64EEENS7_ILi192EEEEEELi192ENS_10bfloat16_tEfNS_4arch4Sm80ELb0ELb0ELb1ELb1ELb1ELb1ELb1ELb0EEENS1_21CollectiveEpilogueFwdINS6_IJS8_SA_S9_EEENS6_IJNS7_ILi1EEESI_SI_EEESC_SE_Li256ELb1ELb1ELb0ELb0EEENS1_19SingleTileSchedulerILb1ELb0ELb1ELi128EEEEEEEEEvNT_6ParamsE,"ax",@progbits
	.align	128
.text._ZN7cutlass13device_kernelIN5flash19enable_sm80_to_sm89INS1_16FlashAttnFwdSm80INS1_25CollectiveMainloopFwdSm80ILi8ELi2ELb0EN4cute5tupleIJNS5_1CILi128EEENS7_ILi64EEENS7_ILi192EEEEEELi192ENS_10bfloat16_tEfNS_4arch4Sm80ELb0ELb0ELb1ELb1ELb1ELb1ELb1ELb0EEENS1_21CollectiveEpilogueFwdINS6_IJS8_SA_S9_EEENS6_IJNS7_ILi1EEESI_SI_EEESC_SE_Li256ELb1ELb1ELb0ELb0EEENS1_19SingleTileSchedulerILb1ELb0ELb1ELi128EEEEEEEEEvNT_6ParamsE:
        .type           _ZN7cutlass13device_kernelIN5flash19enable_sm80_to_sm89INS1_16FlashAttnFwdSm80INS1_25CollectiveMainloopFwdSm80ILi8ELi2ELb0EN4cute5tupleIJNS5_1CILi128EEENS7_ILi64EEENS7_ILi192EEEEEELi192ENS_10bfloat16_tEfNS_4arch4Sm80ELb0ELb0ELb1ELb1ELb1ELb1ELb1ELb0EEENS1_21CollectiveEpilogueFwdINS6_IJS8_SA_S9_EEENS6_IJNS7_ILi1EEESI_SI_EEESC_SE_Li256ELb1ELb1ELb0ELb0EEENS1_19SingleTileSchedulerILb1ELb0ELb1ELi128EEEEEEEEEvNT_6ParamsE,@function
        .size           _ZN7cutlass13device_kernelIN5flash19enable_sm80_to_sm89INS1_16FlashAttnFwdSm80INS1_25CollectiveMainloopFwdSm80ILi8ELi2ELb0EN4cute5tupleIJNS5_1CILi128EEENS7_ILi64EEENS7_ILi192EEEEEELi192ENS_10bfloat16_tEfNS_4arch4Sm80ELb0ELb0ELb1ELb1ELb1ELb1ELb1ELb0EEENS1_21CollectiveEpilogueFwdINS6_IJS8_SA_S9_EEENS6_IJNS7_ILi1EEESI_SI_EEESC_SE_Li256ELb1ELb1ELb0ELb0EEENS1_19SingleTileSchedulerILb1ELb0ELb1ELi128EEEEEEEEEvNT_6ParamsE,(.L_x_29 - _ZN7cutlass13device_kernelIN5flash19enable_sm80_to_sm89INS1_16FlashAttnFwdSm80INS1_25CollectiveMainloopFwdSm80ILi8ELi2ELb0EN4cute5tupleIJNS5_1CILi128EEENS7_ILi64EEENS7_ILi192EEEEEELi192ENS_10bfloat16_tEfNS_4arch4Sm80ELb0ELb0ELb1ELb1ELb1ELb1ELb1ELb0EEENS1_21CollectiveEpilogueFwdINS6_IJS8_SA_S9_EEENS6_IJNS7_ILi1EEESI_SI_EEESC_SE_Li256ELb1ELb1ELb0ELb0EEENS1_19SingleTileSchedulerILb1ELb0ELb1ELi128EEEEEEEEEvNT_6ParamsE)
        .other          _ZN7cutlass13device_kernelIN5flash19enable_sm80_to_sm89INS1_16FlashAttnFwdSm80INS1_25CollectiveMainloopFwdSm80ILi8ELi2ELb0EN4cute5tupleIJNS5_1CILi128EEENS7_ILi64EEENS7_ILi192EEEEEELi192ENS_10bfloat16_tEfNS_4arch4Sm80ELb0ELb0ELb1ELb1ELb1ELb1ELb1ELb0EEENS1_21CollectiveEpilogueFwdINS6_IJS8_SA_S9_EEENS6_IJNS7_ILi1EEESI_SI_EEESC_SE_Li256ELb1ELb1ELb0ELb0EEENS1_19SingleTileSchedulerILb1ELb0ELb1ELi128EEEEEEEEEvNT_6ParamsE,@"STO_CUDA_ENTRY STV_DEFAULT"
_ZN7cutlass13device_kernelIN5flash19enable_sm80_to_sm89INS1_16FlashAttnFwdSm80INS1_25CollectiveMainloopFwdSm80ILi8ELi2ELb0EN4cute5tupleIJNS5_1CILi128EEENS7_ILi64EEENS7_ILi192EEEEEELi192ENS_10bfloat16_tEfNS_4arch4Sm80ELb0ELb0ELb1ELb1ELb1ELb1ELb1ELb0EEENS1_21CollectiveEpilogueFwdINS6_IJS8_SA_S9_EEENS6_IJNS7_ILi1EEESI_SI_EEESC_SE_Li256ELb1ELb1ELb0ELb0EEENS1_19SingleTileSchedulerILb1ELb0ELb1ELi128EEEEEEEEEvNT_6ParamsE:
[----:B------:R-:W-:Y:S01]  /*0000*/  LDC R1, c[0x0][0x28] ;  /* 0x00000a00ff017b82 */ /* 0x000fe20000000800 */
[----:B------:R-:W-:Y:S05]  /*0010*/  EXIT ;  /* 0x000000000000794d */ /* 0x000fea0003800000 */
.L_x_11:
        /* <DEDUP_REMOVED lines=14> */
.L_x_29:


//--------------------- .text._ZN7cutlass13device_kernelIN5flash19enable_sm80_to_sm89INS1_16FlashAttnFwdSm80INS1_25CollectiveMainloopFwdSm80ILi8ELi2ELb0EN4cute5tupleIJNS5_1CILi128EEENS7_ILi64EEENS7_ILi192EEEEEELi192ENS_10bfloat16_tEfNS_4arch4Sm80ELb0ELb1ELb1ELb0ELb1ELb0ELb1ELb0EEENS1_21CollectiveEpilogueFwdINS6_IJS8_SA_S9_EEENS6_IJNS7_ILi1EEESI_SI_EEESC_SE_Li256ELb0ELb1ELb0ELb0EEENS1_19SingleTileSchedulerILb0ELb0ELb1ELi128EEEEEEEEEvNT_6ParamsE --------------------------
	.section	.text._ZN7cutlass13device_kernelIN5flash19enable_sm80_to_sm89INS1_16FlashAttnFwdSm80INS1_25CollectiveMainloopFwdSm80ILi8ELi2ELb0EN4cute5tupleIJNS5_1CILi128EEENS7_ILi64EEENS7_ILi192EEEEEELi192ENS_10bfloat16_tEfNS_4arch4Sm80ELb0ELb1ELb1ELb0ELb1ELb0ELb1ELb0EEENS1_21CollectiveEpilogueFwdINS6_IJS8_SA_S9_EEENS6_IJNS7_ILi1EEESI_SI_EEESC_SE_Li256ELb0ELb1ELb0ELb0EEENS1_19SingleTileSchedulerILb0ELb0ELb1ELi128EEEEEEEEEvNT_6ParamsE,"ax",@progbits
	.align	128
.text._ZN7cutlass13device_kernelIN5flash19enable_sm80_to_sm89INS1_16FlashAttnFwdSm80INS1_25CollectiveMainloopFwdSm80ILi8ELi2ELb0EN4cute5tupleIJNS5_1CILi128EEENS7_ILi64EEENS7_ILi192EEEEEELi192ENS_10bfloat16_tEfNS_4arch4Sm80ELb0ELb1ELb1ELb0ELb1ELb0ELb1ELb0EEENS1_21CollectiveEpilogueFwdINS6_IJS8_SA_S9_EEENS6_IJNS7_ILi1EEESI_SI_EEESC_SE_Li256ELb0ELb1ELb0ELb0EEENS1_19SingleTileSchedulerILb0ELb0ELb1ELi128EEEEEEEEEvNT_6ParamsE:
        .type           _ZN7cutlass13device_kernelIN5flash19enable_sm80_to_sm89INS1_16FlashAttnFwdSm80INS1_25CollectiveMainloopFwdSm80ILi8ELi2ELb0EN4cute5tupleIJNS5_1CILi128EEENS7_ILi64EEENS7_ILi192EEEEEELi192ENS_10bfloat16_tEfNS_4arch4Sm80ELb0ELb1ELb1ELb0ELb1ELb0ELb1ELb0EEENS1_21CollectiveEpilogueFwdINS6_IJS8_SA_S9_EEENS6_IJNS7_ILi1EEESI_SI_EEESC_SE_Li256ELb0ELb1ELb0ELb0EEENS1_19SingleTileSchedulerILb0ELb0ELb1ELi128EEEEEEEEEvNT_6ParamsE,@function
        .size           _ZN7cutlass13device_kernelIN5flash19enable_sm80_to_sm89INS1_16FlashAttnFwdSm80INS1_25CollectiveMainloopFwdSm80ILi8ELi2ELb0EN4cute5tupleIJNS5_1CILi128EEENS7_ILi64EEENS7_ILi192EEEEEELi192ENS_10bfloat16_tEfNS_4arch4Sm80ELb0ELb1ELb1ELb0ELb1ELb0ELb1ELb0EEENS1_21CollectiveEpilogueFwdINS6_IJS8_SA_S9_EEENS6_IJNS7_ILi1EEESI_SI_EEESC_SE_Li256ELb0ELb1ELb0ELb0EEENS1_19SingleTileSchedulerILb0ELb0ELb1ELi128EEEEEEEEEvNT_6ParamsE,(.L_x_30 - _ZN7cutlass13device_kernelIN5flash19enable_sm80_to_sm89INS1_16FlashAttnFwdSm80INS1_25CollectiveMainloopFwdSm80ILi8ELi2ELb0EN4cute5tupleIJNS5_1CILi128EEENS7_ILi64EEENS7_ILi192EEEEEELi192ENS_10bfloat16_tEfNS_4arch4Sm80ELb0ELb1ELb1ELb0ELb1ELb0ELb1ELb0EEENS1_21CollectiveEpilogueFwdINS6_IJS8_SA_S9_EEENS6_IJNS7_ILi1EEESI_SI_EEESC_SE_Li256ELb0ELb1ELb0ELb0EEENS1_19SingleTileSchedulerILb0ELb0ELb1ELi128EEEEEEEEEvNT_6ParamsE)
        .other          _ZN7cutlass13device_kernelIN5flash19enable_sm80_to_sm89INS1_16FlashAttnFwdSm80INS1_25CollectiveMainloopFwdSm80ILi8ELi2ELb0EN4cute5tupleIJNS5_1CILi128EEENS7_ILi64EEENS7_ILi192EEEEEELi192ENS_10bfloat16_tEfNS_4arch4Sm80ELb0ELb1ELb1ELb0ELb1ELb0ELb1ELb0EEENS1_21CollectiveEpilogueFwdINS6_IJS8_SA_S9_EEENS6_IJNS7_ILi1EEESI_SI_EEESC_SE_Li256ELb0ELb1ELb0ELb0EEENS1_19SingleTileSchedulerILb0ELb0ELb1ELi128EEEEEEEEEvNT_6ParamsE,@"STO_CUDA_ENTRY STV_DEFAULT"
_ZN7cutlass13device_kernelIN5flash19enable_sm80_to_sm89INS1_16FlashAttnFwdSm80INS1_25CollectiveMainloopFwdSm80ILi8ELi2ELb0EN4cute5tupleIJNS5_1CILi128EEENS7_ILi64EEENS7_ILi192EEEEEELi192ENS_10bfloat16_tEfNS_4arch4Sm80ELb0ELb1ELb1ELb0ELb1ELb0ELb1ELb0EEENS1_21CollectiveEpilogueFwdINS6_IJS8_SA_S9_EEENS6_IJNS7_ILi1EEESI_SI_EEESC_SE_Li256ELb0ELb1ELb0ELb0EEENS1_19SingleTileSchedulerILb0ELb0ELb1ELi128EEEEEEEEEvNT_6ParamsE:
[----:B------:R-:W-:Y:S01]  /*0000*/  LDC R1, c[0x0][0x28] ;  /* 0x00000a00ff017b82 */ /* 0x000fe20000000800 */
[----:B------:R-:W-:Y:S05]  /*0010*/  EXIT ;  /* 0x000000000000794d */ /* 0x000fea0003800000 */
.L_x_12:
        /* <DEDUP_REMOVED lines=14> */
.L_x_30:


//--------------------- .text._ZN7cutlass13device_kernelIN5flash19enable_sm80_to_sm89INS1_16FlashAttnFwdSm80INS1_25CollectiveMainloopFwdSm80ILi8ELi2ELb0EN4cute5tupleIJNS5_1CILi128EEENS7_ILi64EEENS7_ILi192EEEEEELi192ENS_10bfloat16_tEfNS_4arch4Sm80ELb0ELb1ELb1ELb1ELb1ELb0ELb1ELb0EEENS1_21CollectiveEpilogueFwdINS6_IJS8_SA_S9_EEENS6_IJNS7_ILi1EEESI_SI_EEESC_SE_Li256ELb1ELb1ELb0ELb0EEENS1_19SingleTileSchedulerILb1ELb0ELb1ELi128EEEEEEEEEvNT_6ParamsE --------------------------
	.section	.text._ZN7cutlass13device_kernelIN5flash19enable_sm80_to_sm89INS1_16FlashAttnFwdSm80INS1_25CollectiveMainloopFwdSm80ILi8ELi2ELb0EN4cute5tupleIJNS5_1CILi128EEENS7_ILi64EEENS7_ILi192EEEEEELi192ENS_10bfloat16_tEfNS_4arch4Sm80ELb0ELb1ELb1ELb1ELb1ELb0ELb1ELb0EEENS1_21CollectiveEpilogueFwdINS6_IJS8_SA_S9_EEENS6_IJNS7_ILi1EEESI_SI_EEESC_SE_Li256ELb1ELb1ELb0ELb0EEENS1_19SingleTileSchedulerILb1ELb0ELb1ELi128EEEEEEEEEvNT_6ParamsE,"ax",@progbits
	.align	128
.text._ZN7cutlass13device_kernelIN5flash19enable_sm80_to_sm89INS1_16FlashAttnFwdSm80INS1_25CollectiveMainloopFwdSm80ILi8ELi2ELb0EN4cute5tupleIJNS5_1CILi128EEENS7_ILi64EEENS7_ILi192EEEEEELi192ENS_10bfloat16_tEfNS_4arch4Sm80ELb0ELb1ELb1ELb1ELb1ELb0ELb1ELb0EEENS1_21CollectiveEpilogueFwdINS6_IJS8_SA_S9_EEENS6_IJNS7_ILi1EEESI_SI_EEESC_SE_Li256ELb1ELb1ELb0ELb0EEENS1_19SingleTileSchedulerILb1ELb0ELb1ELi128EEEEEEEEEvNT_6ParamsE:
        .type           _ZN7cutlass13device_kernelIN5flash19enable_sm80_to_sm89INS1_16FlashAttnFwdSm80INS1_25CollectiveMainloopFwdSm80ILi8ELi2ELb0EN4cute5tupleIJNS5_1CILi128EEENS7_ILi64EEENS7_ILi192EEEEEELi192ENS_10bfloat16_tEfNS_4arch4Sm80ELb0ELb1ELb1ELb1ELb1ELb0ELb1ELb0EEENS1_21CollectiveEpilogueFwdINS6_IJS8_SA_S9_EEENS6_IJNS7_ILi1EEESI_SI_EEESC_SE_Li256ELb1ELb1ELb0ELb0EEENS1_19SingleTileSchedulerILb1ELb0ELb1ELi128EEEEEEEEEvNT_6ParamsE,@function
        .size           _ZN7cutlass13device_kernelIN5flash19enable_sm80_to_sm89INS1_16FlashAttnFwdSm80INS1_25CollectiveMainloopFwdSm80ILi8ELi2ELb0EN4cute5tupleIJNS5_1CILi128EEENS7_ILi64EEENS7_ILi192EEEEEELi192ENS_10bfloat16_tEfNS_4arch4Sm80ELb0ELb1ELb1ELb1ELb1ELb0ELb1ELb0EEENS1_21CollectiveEpilogueFwdINS6_IJS8_SA_S9_EEENS6_IJNS7_ILi1EEESI_SI_EEESC_SE_Li256ELb1ELb1ELb0ELb0EEENS1_19SingleTileSchedulerILb1ELb0ELb1ELi128EEEEEEEEEvNT_6ParamsE,(.L_x_31 - _ZN7cutlass13device_kernelIN5flash19enable_sm80_to_sm89INS1_16FlashAttnFwdSm80INS1_25CollectiveMainloopFwdSm80ILi8ELi2ELb0EN4cute5tupleIJNS5_1CILi128EEENS7_ILi64EEENS7_ILi192EEEEEELi192ENS_10bfloat16_tEfNS_4arch4Sm80ELb0ELb1ELb1ELb1ELb1ELb0ELb1ELb0EEENS1_21CollectiveEpilogueFwdINS6_IJS8_SA_S9_EEENS6_IJNS7_ILi1EEESI_SI_EEESC_SE_Li256ELb1ELb1ELb0ELb0EEENS1_19SingleTileSchedulerILb1ELb0ELb1ELi128EEEEEEEEEvNT_6ParamsE)
        .other          _ZN7cutlass13device_kernelIN5flash19enable_sm80_to_sm89INS1_16FlashAttnFwdSm80INS1_25CollectiveMainloopFwdSm80ILi8ELi2ELb0EN4cute5tupleIJNS5_1CILi128EEENS7_ILi64EEENS7_ILi192EEEEEELi192ENS_10bfloat16_tEfNS_4arch4Sm80ELb0ELb1ELb1ELb1ELb1ELb0ELb1ELb0EEENS1_21CollectiveEpilogueFwdINS6_IJS8_SA_S9_EEENS6_IJNS7_ILi1EEESI_SI_EEESC_SE_Li256ELb1ELb1ELb0ELb0EEENS1_19SingleTileSchedulerILb1ELb0ELb1ELi128EEEEEEEEEvNT_6ParamsE,@"STO_CUDA_ENTRY STV_DEFAULT"
_ZN7cutlass13device_kernelIN5flash19enable_sm80_to_sm89INS1_16FlashAttnFwdSm80INS1_25CollectiveMainloopFwdSm80ILi8ELi2ELb0EN4cute5tupleIJNS5_1CILi128EEENS7_ILi64EEENS7_ILi192EEEEEELi192ENS_10bfloat16_tEfNS_4arch4Sm80ELb0ELb1ELb1ELb1ELb1ELb0ELb1ELb0EEENS1_21CollectiveEpilogueFwdINS6_IJS8_SA_S9_EEENS6_IJNS7_ILi1EEESI_SI_EEESC_SE_Li256ELb1ELb1ELb0ELb0EEENS1_19SingleTileSchedulerILb1ELb0ELb1ELi128EEEEEEEEEvNT_6ParamsE:
[----:B------:R-:W-:Y:S01]  /*0000*/  LDC R1, c[0x0][0x28] ;  /* 0x00000a00ff017b82 */ /* 0x000fe20000000800 */
[----:B------:R-:W-:Y:S05]  /*0010*/  EXIT ;  /* 0x000000000000794d */ /* 0x000fea0003800000 */
.L_x_13:
        /* <DEDUP_REMOVED lines=14> */
.L_x_31:


//--------------------- .text._ZN7cutlass13device_kernelIN5flash19enable_sm80_to_sm89INS1_16FlashAttnFwdSm80INS1_25CollectiveMainloopFwdSm80ILi8ELi2ELb0EN4cute5tupleIJNS5_1CILi128EEENS7_ILi64EEENS7_ILi192EEEEEELi192ENS_10bfloat16_tEfNS_4arch4Sm80ELb0ELb1ELb1ELb1ELb1ELb1ELb1ELb0EEENS1_21CollectiveEpilogueFwdINS6_IJS8_SA_S9_EEENS6_IJNS7_ILi1EEESI_SI_EEESC_SE_Li256ELb1ELb1ELb0ELb0EEENS1_19SingleTileSchedulerILb1ELb0ELb1ELi128EEEEEEEEEvNT_6ParamsE --------------------------
	.section	.text._ZN7cutlass13device_kernelIN5flash19enable_sm80_to_sm89INS1_16FlashAttnFwdSm80INS1_25CollectiveMainloopFwdSm80ILi8ELi2ELb0EN4cute5tupleIJNS5_1CILi128EEENS7_ILi64EEENS7_ILi192EEEEEELi192ENS_10bfloat16_tEfNS_4arch4Sm80ELb0ELb1ELb1ELb1ELb1ELb1ELb1ELb0EEENS1_21CollectiveEpilogueFwdINS6_IJS8_SA_S9_EEENS6_IJNS7_ILi1EEESI_SI_EEESC_SE_Li256ELb1ELb1ELb0ELb0EEENS1_19SingleTileSchedulerILb1ELb0ELb1ELi128EEEEEEEEEvNT_6ParamsE,"ax",@progbits
	.align	128
.text._ZN7cutlass13device_kernelIN5flash19enable_sm80_to_sm89INS1_16FlashAttnFwdSm80INS1_25CollectiveMainloopFwdSm80ILi8ELi2ELb0EN4cute5tupleIJNS5_1CILi128EEENS7_ILi64EEENS7_ILi192EEEEEELi192ENS_10bfloat16_tEfNS_4arch4Sm80ELb0ELb1ELb1ELb1ELb1ELb1ELb1ELb0EEENS1_21CollectiveEpilogueFwdINS6_IJS8_SA_S9_EEENS6_IJNS7_ILi1EEESI_SI_EEESC_SE_Li256ELb1ELb1ELb0ELb0EEENS1_19SingleTileSchedulerILb1ELb0ELb1ELi128EEEEEEEEEvNT_6ParamsE:
        .type           _ZN7cutlass13device_kernelIN5flash19enable_sm80_to_sm89INS1_16FlashAttnFwdSm80INS1_25CollectiveMainloopFwdSm80ILi8ELi2ELb0EN4cute5tupleIJNS5_1CILi128EEENS7_ILi64EEENS7_ILi192EEEEEELi192ENS_10bfloat16_tEfNS_4arch4Sm80ELb0ELb1ELb1ELb1ELb1ELb1ELb1ELb0EEENS1_21CollectiveEpilogueFwdINS6_IJS8_SA_S9_EEENS6_IJNS7_ILi1EEESI_SI_EEESC_SE_Li256ELb1ELb1ELb0ELb0EEENS1_19SingleTileSchedulerILb1ELb0ELb1ELi128EEEEEEEEEvNT_6ParamsE,@function
        .size           _ZN7cutlass13device_kernelIN5flash19enable_sm80_to_sm89INS1_16FlashAttnFwdSm80INS1_25CollectiveMainloopFwdSm80ILi8ELi2ELb0EN4cute5tupleIJNS5_1CILi128EEENS7_ILi64EEENS7_ILi192EEEEEELi192ENS_10bfloat16_tEfNS_4arch4Sm80ELb0ELb1ELb1ELb1ELb1ELb1ELb1ELb0EEENS1_21CollectiveEpilogueFwdINS6_IJS8_SA_S9_EEENS6_IJNS7_ILi1EEESI_SI_EEESC_SE_Li256ELb1ELb1ELb0ELb0EEENS1_19SingleTileSchedulerILb1ELb0ELb1ELi128EEEEEEEEEvNT_6ParamsE,(.L_x_32 - _ZN7cutlass13device_kernelIN5flash19enable_sm80_to_sm89INS1_16FlashAttnFwdSm80INS1_25CollectiveMainloopFwdSm80ILi8ELi2ELb0EN4cute5tupleIJNS5_1CILi128EEENS7_ILi64EEENS7_ILi192EEEEEELi192ENS_10bfloat16_tEfNS_4arch4Sm80ELb0ELb1ELb1ELb1ELb1ELb1ELb1ELb0EEENS1_21CollectiveEpilogueFwdINS6_IJS8_SA_S9_EEENS6_IJNS7_ILi1EEESI_SI_EEESC_SE_Li256ELb1ELb1ELb0ELb0EEENS1_19SingleTileSchedulerILb1ELb0ELb1ELi128EEEEEEEEEvNT_6ParamsE)
        .other          _ZN7cutlass13device_kernelIN5flash19enable_sm80_to_sm89INS1_16FlashAttnFwdSm80INS1_25CollectiveMainloopFwdSm80ILi8ELi2ELb0EN4cute5tupleIJNS5_1CILi128EEENS7_ILi64EEENS7_ILi192EEEEEELi192ENS_10bfloat16_tEfNS_4arch4Sm80ELb0ELb1ELb1ELb1ELb1ELb1ELb1ELb0EEENS1_21CollectiveEpilogueFwdINS6_IJS8_SA_S9_EEENS6_IJNS7_ILi1EEESI_SI_EEESC_SE_Li256ELb1ELb1ELb0ELb0EEENS1_19SingleTileSchedulerILb1ELb0ELb1ELi128EEEEEEEEEvNT_6ParamsE,@"STO_CUDA_ENTRY STV_DEFAULT"
_ZN7cutlass13device_kernelIN5flash19enable_sm80_to_sm89INS1_16FlashAttnFwdSm80INS1_25CollectiveMainloopFwdSm80ILi8ELi2ELb0EN4cute5tupleIJNS5_1CILi128EEENS7_ILi64EEENS7_ILi192EEEEEELi192ENS_10bfloat16_tEfNS_4arch4Sm80ELb0ELb1ELb1ELb1ELb1ELb1ELb1ELb0EEENS1_21CollectiveEpilogueFwdINS6_IJS8_SA_S9_EEENS6_IJNS7_ILi1EEESI_SI_EEESC_SE_Li256ELb1ELb1ELb0ELb0EEENS1_19SingleTileSchedulerILb1ELb0ELb1ELi128EEEEEEEEEvNT_6ParamsE:
[----:B------:R-:W-:Y:S01]  /*0000*/  LDC R1, c[0x0][0x28] ;  /* 0x00000a00ff017b82 */ /* 0x000fe20000000800 */
[----:B------:R-:W-:Y:S05]  /*0010*/  EXIT ;  /* 0x000000000000794d */ /* 0x000fea0003800000 */
.L_x_14:
        /* <DEDUP_REMOVED lines=14> */
.L_x_32:


//--------------------- .text._ZN7cutlass13device_kernelIN5flash19enable_sm80_to_sm89INS1_16FlashAttnFwdSm80INS1_25CollectiveMainloopFwdSm80ILi8ELi2ELb0EN4cute5tupleIJNS5_1CILi128EEENS7_ILi64EEENS7_ILi192EEEEEELi192ENS_10bfloat16_tEfNS_4arch4Sm80ELb1ELb0ELb1ELb0ELb1ELb0ELb1ELb0EEENS1_21CollectiveEpilogueFwdINS6_IJS8_SA_S9_EEENS6_IJNS7_ILi1EEESI_SI_EEESC_SE_Li256ELb0ELb1ELb0ELb0EEENS1_30DynamicPersistentTileSchedulerILi256ELi256ELb0ELb1ELb0EEEEEEEEEvNT_6ParamsE --------------------------
	.section	.text._ZN7cutlass13device_kernelIN5flash19enable_sm80_to_sm89INS1_16FlashAttnFwdSm80INS1_25CollectiveMainloopFwdSm80ILi8ELi2ELb0EN4cute5tupleIJNS5_1CILi128EEENS7_ILi64EEENS7_ILi192EEEEEELi192ENS_10bfloat16_tEfNS_4arch4Sm80ELb1ELb0ELb1ELb0ELb1ELb0ELb1ELb0EEENS1_21CollectiveEpilogueFwdINS6_IJS8_SA_S9_EEENS6_IJNS7_ILi1EEESI_SI_EEESC_SE_Li256ELb0ELb1ELb0ELb0EEENS1_30DynamicPersistentTileSchedulerILi256ELi256ELb0ELb1ELb0EEEEEEEEEvNT_6ParamsE,"ax",@progbits
	.align	128
.text._ZN7cutlass13device_kernelIN5flash19enable_sm80_to_sm89INS1_16FlashAttnFwdSm80INS1_25CollectiveMainloopFwdSm80ILi8ELi2ELb0EN4cute5tupleIJNS5_1CILi128EEENS7_ILi64EEENS7_ILi192EEEEEELi192ENS_10bfloat16_tEfNS_4arch4Sm80ELb1ELb0ELb1ELb0ELb1ELb0ELb1ELb0EEENS1_21CollectiveEpilogueFwdINS6_IJS8_SA_S9_EEENS6_IJNS7_ILi1EEESI_SI_EEESC_SE_Li256ELb0ELb1ELb0ELb0EEENS1_30DynamicPersistentTileSchedulerILi256ELi256ELb0ELb1ELb0EEEEEEEEEvNT_6ParamsE:
        .type           _ZN7cutlass13device_kernelIN5flash19enable_sm80_to_sm89INS1_16FlashAttnFwdSm80INS1_25CollectiveMainloopFwdSm80ILi8ELi2ELb0EN4cute5tupleIJNS5_1CILi128EEENS7_ILi64EEENS7_ILi192EEEEEELi192ENS_10bfloat16_tEfNS_4arch4Sm80ELb1ELb0ELb1ELb0ELb1ELb0ELb1ELb0EEENS1_21CollectiveEpilogueFwdINS6_IJS8_SA_S9_EEENS6_IJNS7_ILi1EEESI_SI_EEESC_SE_Li256ELb0ELb1ELb0ELb0EEENS1_30DynamicPersistentTileSchedulerILi256ELi256ELb0ELb1ELb0EEEEEEEEEvNT_6ParamsE,@function
        .size           _ZN7cutlass13device_kernelIN5flash19enable_sm80_to_sm89INS1_16FlashAttnFwdSm80INS1_25CollectiveMainloopFwdSm80ILi8ELi2ELb0EN4cute5tupleIJNS5_1CILi128EEENS7_ILi64EEENS7_ILi192EEEEEELi192ENS_10bfloat16_tEfNS_4arch4Sm80ELb1ELb0ELb1ELb0ELb1ELb0ELb1ELb0EEENS1_21CollectiveEpilogueFwdINS6_IJS8_SA_S9_EEENS6_IJNS7_ILi1EEESI_SI_EEESC_SE_Li256ELb0ELb1ELb0ELb0EEENS1_30DynamicPersistentTileSchedulerILi256ELi256ELb0ELb1ELb0EEEEEEEEEvNT_6ParamsE,(.L_x_33 - _ZN7cutlass13device_kernelIN5flash19enable_sm80_to_sm89INS1_16FlashAttnFwdSm80INS1_25CollectiveMainloopFwdSm80ILi8ELi2ELb0EN4cute5tupleIJNS5_1CILi128EEENS7_ILi64EEENS7_ILi192EEEEEELi192ENS_10bfloat16_tEfNS_4arch4Sm80ELb1ELb0ELb1ELb0ELb1ELb0ELb1ELb0EEENS1_21CollectiveEpilogueFwdINS6_IJS8_SA_S9_EEENS6_IJNS7_ILi1EEESI_SI_EEESC_SE_Li256ELb0ELb1ELb0ELb0EEENS1_30DynamicPersistentTileSchedulerILi256ELi256ELb0ELb1ELb0EEEEEEEEEvNT_6ParamsE)
        .other          _ZN7cutlass13device_kernelIN5flash19enable_sm80_to_sm89INS1_16FlashAttnFwdSm80INS1_25CollectiveMainloopFwdSm80ILi8ELi2ELb0EN4cute5tupleIJNS5_1CILi128EEENS7_ILi64EEENS7_ILi192EEEEEELi192ENS_10bfloat16_tEfNS_4arch4Sm80ELb1ELb0ELb1ELb0ELb1ELb0ELb1ELb0EEENS1_21CollectiveEpilogueFwdINS6_IJS8_SA_S9_EEENS6_IJNS7_ILi1EEESI_SI_EEESC_SE_Li256ELb0ELb1ELb0ELb0EEENS1_30DynamicPersistentTileSchedulerILi256ELi256ELb0ELb1ELb0EEEEEEEEEvNT_6ParamsE,@"STO_CUDA_ENTRY STV_DEFAULT"
_ZN7cutlass13device_kernelIN5flash19enable_sm80_to_sm89INS1_16FlashAttnFwdSm80INS1_25CollectiveMainloopFwdSm80ILi8ELi2ELb0EN4cute5tupleIJNS5_1CILi128EEENS7_ILi64EEENS7_ILi192EEEEEELi192ENS_10bfloat16_tEfNS_4arch4Sm80ELb1ELb0ELb1ELb0ELb1ELb0ELb1ELb0EEENS1_21CollectiveEpilogueFwdINS6_IJS8_SA_S9_EEENS6_IJNS7_ILi1EEESI_SI_EEESC_SE_Li256ELb0ELb1ELb0ELb0EEENS1_30DynamicPersistentTileSchedulerILi256ELi256ELb0ELb1ELb0EEEEEEEEEvNT_6ParamsE:
[----:B------:R-:W-:Y:S01]  /*0000*/  LDC R1, c[0x0][0x28] ;  /* 0x00000a00ff017b82 */ /* 0x000fe20000000800 */
[----:B------:R-:W-:Y:S05]  /*0010*/  EXIT ;  /* 0x000000000000794d */ /* 0x000fea0003800000 */
.L_x_15:
        /* <DEDUP_REMOVED lines=14> */
.L_x_33:


//--------------------- .text._ZN7cutlass13device_kernelIN5flash19enable_sm80_to_sm89INS1_16FlashAttnFwdSm80INS1_25CollectiveMainloopFwdSm80ILi8ELi2ELb0EN4cute5tupleIJNS5_1CILi128EEENS7_ILi64EEENS7_ILi192EEEEEELi192ENS_10bfloat16_tEfNS_4arch4Sm80ELb1ELb0ELb1ELb1ELb1ELb0ELb1ELb0EEENS1_21CollectiveEpilogueFwdINS6_IJS8_SA_S9_EEENS6_IJNS7_ILi1EEESI_SI_EEESC_SE_Li256ELb1ELb1ELb0ELb0EEENS1_19SingleTileSchedulerILb1ELb0ELb1ELi128EEEEEEEEEvNT_6ParamsE --------------------------
	.section	.text._ZN7cutlass13device_kernelIN5flash19enable_sm80_to_sm89INS1_16FlashAttnFwdSm80INS1_25CollectiveMainloopFwdSm80ILi8ELi2ELb0EN4cute5tupleIJNS5_1CILi128EEENS7_ILi64EEENS7_ILi192EEEEEELi192ENS_10bfloat16_tEfNS_4arch4Sm80ELb1ELb0ELb1ELb1ELb1ELb0ELb1ELb0EEENS1_21CollectiveEpilogueFwdINS6_IJS8_SA_S9_EEENS6_IJNS7_ILi1EEESI_SI_EEESC_SE_Li256ELb1ELb1ELb0ELb0EEENS1_19SingleTileSchedulerILb1ELb0ELb1ELi128EEEEEEEEEvNT_6ParamsE,"ax",@progbits
	.align	128
.text._ZN7cutlass13device_kernelIN5flash19enable_sm80_to_sm89INS1_16FlashAttnFwdSm80INS1_25CollectiveMainloopFwdSm80ILi8ELi2ELb0EN4cute5tupleIJNS5_1CILi128EEENS7_ILi64EEENS7_ILi192EEEEEELi192ENS_10bfloat16_tEfNS_4arch4Sm80ELb1ELb0ELb1ELb1ELb1ELb0ELb1ELb0EEENS1_21CollectiveEpilogueFwdINS6_IJS8_SA_S9_EEENS6_IJNS7_ILi1EEESI_SI_EEESC_SE_Li256ELb1ELb1ELb0ELb0EEENS1_19SingleTileSchedulerILb1ELb0ELb1ELi128EEEEEEEEEvNT_6ParamsE:
        .type           _ZN7cutlass13device_kernelIN5flash19enable_sm80_to_sm89INS1_16FlashAttnFwdSm80INS1_25CollectiveMainloopFwdSm80ILi8ELi2ELb0EN4cute5tupleIJNS5_1CILi128EEENS7_ILi64EEENS7_ILi192EEEEEELi192ENS_10bfloat16_tEfNS_4arch4Sm80ELb1ELb0ELb1ELb1ELb1ELb0ELb1ELb0EEENS1_21CollectiveEpilogueFwdINS6_IJS8_SA_S9_EEENS6_IJNS7_ILi1EEESI_SI_EEESC_SE_Li256ELb1ELb1ELb0ELb0EEENS1_19SingleTileSchedulerILb1ELb0ELb1ELi128EEEEEEEEEvNT_6ParamsE,@function
        .size           _ZN7cutlass13device_kernelIN5flash19enable_sm80_to_sm89INS1_16FlashAttnFwdSm80INS1_25CollectiveMainloopFwdSm80ILi8ELi2ELb0EN4cute5tupleIJNS5_1CILi128EEENS7_ILi64EEENS7_ILi192EEEEEELi192ENS_10bfloat16_tEfNS_4arch4Sm80ELb1ELb0ELb1ELb1ELb1ELb0ELb1ELb0EEENS1_21CollectiveEpilogueFwdINS6_IJS8_SA_S9_EEENS6_IJNS7_ILi1EEESI_SI_EEESC_SE_Li256ELb1ELb1ELb0ELb0EEENS1_19SingleTileSchedulerILb1ELb0ELb1ELi128EEEEEEEEEvNT_6ParamsE,(.L_x_34 - _ZN7cutlass13device_kernelIN5flash19enable_sm80_to_sm89INS1_16FlashAttnFwdSm80INS1_25CollectiveMainloopFwdSm80ILi8ELi2ELb0EN4cute5tupleIJNS5_1CILi128EEENS7_ILi64EEENS7_ILi192EEEEEELi192ENS_10bfloat16_tEfNS_4arch4Sm80ELb1ELb0ELb1ELb1ELb1ELb0ELb1ELb0EEENS1_21CollectiveEpilogueFwdINS6_IJS8_SA_S9_EEENS6_IJNS7_ILi1EEESI_SI_EEESC_SE_Li256ELb1ELb1ELb0ELb0EEENS1_19SingleTileSchedulerILb1ELb0ELb1ELi128EEEEEEEEEvNT_6ParamsE)
        .other          _ZN7cutlass13device_kernelIN5flash19enable_sm80_to_sm89INS1_16FlashAttnFwdSm80INS1_25CollectiveMainloopFwdSm80ILi8ELi2ELb0EN4cute5tupleIJNS5_1CILi128EEENS7_ILi64EEENS7_ILi192EEEEEELi192ENS_10bfloat16_tEfNS_4arch4Sm80ELb1ELb0ELb1ELb1ELb1ELb0ELb1ELb0EEENS1_21CollectiveEpilogueFwdINS6_IJS8_SA_S9_EEENS6_IJNS7_ILi1EEESI_SI_EEESC_SE_Li256ELb1ELb1ELb0ELb0EEENS1_19SingleTileSchedulerILb1ELb0ELb1ELi128EEEEEEEEEvNT_6ParamsE,@"STO_CUDA_ENTRY STV_DEFAULT"
_ZN7cutlass13device_kernelIN5flash19enable_sm80_to_sm89INS1_16FlashAttnFwdSm80INS1_25CollectiveMainloopFwdSm80ILi8ELi2ELb0EN4cute5tupleIJNS5_1CILi128EEENS7_ILi64EEENS7_ILi192EEEEEELi192ENS_10bfloat16_tEfNS_4arch4Sm80ELb1ELb0ELb1ELb1ELb1ELb0ELb1ELb0EEENS1_21CollectiveEpilogueFwdINS6_IJS8_SA_S9_EEENS6_IJNS7_ILi1EEESI_SI_EEESC_SE_Li256ELb1ELb1ELb0ELb0EEENS1_19SingleTileSchedulerILb1ELb0ELb1ELi128EEEEEEEEEvNT_6ParamsE:
[----:B------:R-:W-:Y:S01]  /*0000*/  LDC R1, c[0x0][0x28] ;  /* 0x00000a00ff017b82 */ /* 0x000fe20000000800 */
[----:B------:R-:W-:Y:S05]  /*0010*/  EXIT ;  /* 0x000000000000794d */ /* 0x000fea0003800000 */
.L_x_16:
        /* <DEDUP_REMOVED lines=14> */
.L_x_34:


//--------------------- .text._ZN7cutlass13device_kernelIN5flash19enable_sm80_to_sm89INS1_16FlashAttnFwdSm80INS1_25CollectiveMainloopFwdSm80ILi8ELi2ELb0EN4cute5tupleIJNS5_1CILi128EEENS7_ILi64EEENS7_ILi192EEEEEELi192ENS_10bfloat16_tEfNS_4arch4Sm80ELb1ELb0ELb1ELb1ELb1ELb1ELb1ELb0EEENS1_21CollectiveEpilogueFwdINS6_IJS8_SA_S9_EEENS6_IJNS7_ILi1EEESI_SI_EEESC_SE_Li256ELb1ELb1ELb0ELb0EEENS1_19SingleTileSchedulerILb1ELb0ELb1ELi128EEEEEEEEEvNT_6ParamsE --------------------------
	.section	.text._ZN7cutlass13device_kernelIN5flash19enable_sm80_to_sm89INS1_16FlashAttnFwdSm80INS1_25CollectiveMainloopFwdSm80ILi8ELi2ELb0EN4cute5tupleIJNS5_1CILi128EEENS7_ILi64EEENS7_ILi192EEEEEELi192ENS_10bfloat16_tEfNS_4arch4Sm80ELb1ELb0ELb1ELb1ELb1ELb1ELb1ELb0EEENS1_21CollectiveEpilogueFwdINS6_IJS8_SA_S9_EEENS6_IJNS7_ILi1EEESI_SI_EEESC_SE_Li256ELb1ELb1ELb0ELb0EEENS1_19SingleTileSchedulerILb1ELb0ELb1ELi128EEEEEEEEEvNT_6ParamsE,"ax",@progbits
	.align	128
.text._ZN7cutlass13device_kernelIN5flash19enable_sm80_to_sm89INS1_16FlashAttnFwdSm80INS1_25CollectiveMainloopFwdSm80ILi8ELi2ELb0EN4cute5tupleIJNS5_1CILi128EEENS7_ILi64EEENS7_ILi192EEEEEELi192ENS_10bfloat16_tEfNS_4arch4Sm80ELb1ELb0ELb1ELb1ELb1ELb1ELb1ELb0EEENS1_21CollectiveEpilogueFwdINS6_IJS8_SA_S9_EEENS6_IJNS7_ILi1EEESI_SI_EEESC_SE_Li256ELb1ELb1ELb0ELb0EEENS1_19SingleTileSchedulerILb1ELb0ELb1ELi128EEEEEEEEEvNT_6ParamsE:
        .type           _ZN7cutlass13device_kernelIN5flash19enable_sm80_to_sm89INS1_16FlashAttnFwdSm80INS1_25CollectiveMainloopFwdSm80ILi8ELi2ELb0EN4cute5tupleIJNS5_1CILi128EEENS7_ILi64EEENS7_ILi192EEEEEELi192ENS_10bfloat16_tEfNS_4arch4Sm80ELb1ELb0ELb1ELb1ELb1ELb1ELb1ELb0EEENS1_21CollectiveEpilogueFwdINS6_IJS8_SA_S9_EEENS6_IJNS7_ILi1EEESI_SI_EEESC_SE_Li256ELb1ELb1ELb0ELb0EEENS1_19SingleTileSchedulerILb1ELb0ELb1ELi128EEEEEEEEEvNT_6ParamsE,@function
        .size           _ZN7cutlass13device_kernelIN5flash19enable_sm80_to_sm89INS1_16FlashAttnFwdSm80INS1_25CollectiveMainloopFwdSm80ILi8ELi2ELb0EN4cute5tupleIJNS5_1CILi128EEENS7_ILi64EEENS7_ILi192EEEEEELi192ENS_10bfloat16_tEfNS_4arch4Sm80ELb1ELb0ELb1ELb1ELb1ELb1ELb1ELb0EEENS1_21CollectiveEpilogueFwdINS6_IJS8_SA_S9_EEENS6_IJNS7_ILi1EEESI_SI_EEESC_SE_Li256ELb1ELb1ELb0ELb0EEENS1_19SingleTileSchedulerILb1ELb0ELb1ELi128EEEEEEEEEvNT_6ParamsE,(.L_x_35 - _ZN7cutlass13device_kernelIN5flash19enable_sm80_to_sm89INS1_16FlashAttnFwdSm80INS1_25CollectiveMainloopFwdSm80ILi8ELi2ELb0EN4cute5tupleIJNS5_1CILi128EEENS7_ILi64EEENS7_ILi192EEEEEELi192ENS_10bfloat16_tEfNS_4arch4Sm80ELb1ELb0ELb1ELb1ELb1ELb1ELb1ELb0EEENS1_21CollectiveEpilogueFwdINS6_IJS8_SA_S9_EEENS6_IJNS7_ILi1EEESI_SI_EEESC_SE_Li256ELb1ELb1ELb0ELb0EEENS1_19SingleTileSchedulerILb1ELb0ELb1ELi128EEEEEEEEEvNT_6ParamsE)
        .other          _ZN7cutlass13device_kernelIN5flash19enable_sm80_to_sm89INS1_16FlashAttnFwdSm80INS1_25CollectiveMainloopFwdSm80ILi8ELi2ELb0EN4cute5tupleIJNS5_1CILi128EEENS7_ILi64EEENS7_ILi192EEEEEELi192ENS_10bfloat16_tEfNS_4arch4Sm80ELb1ELb0ELb1ELb1ELb1ELb1ELb1ELb0EEENS1_21CollectiveEpilogueFwdINS6_IJS8_SA_S9_EEENS6_IJNS7_ILi1EEESI_SI_EEESC_SE_Li256ELb1ELb1ELb0ELb0EEENS1_19SingleTileSchedulerILb1ELb0ELb1ELi128EEEEEEEEEvNT_6ParamsE,@"STO_CUDA_ENTRY STV_DEFAULT"
_ZN7cutlass13device_kernelIN5flash19enable_sm80_to_sm89INS1_16FlashAttnFwdSm80INS1_25CollectiveMainloopFwdSm80ILi8ELi2ELb0EN4cute5tupleIJNS5_1CILi128EEENS7_ILi64EEENS7_ILi192EEEEEELi192ENS_10bfloat16_tEfNS_4arch4Sm80ELb1ELb0ELb1ELb1ELb1ELb1ELb1ELb0EEENS1_21CollectiveEpilogueFwdINS6_IJS8_SA_S9_EEENS6_IJNS7_ILi1EEESI_SI_EEESC_SE_Li256ELb1ELb1ELb0ELb0EEENS1_19SingleTileSchedulerILb1ELb0ELb1ELi128EEEEEEEEEvNT_6ParamsE:
[----:B------:R-:W-:Y:S01]  /*0000*/  LDC R1, c[0x0][0x28] ;  /* 0x00000a00ff017b82 */ /* 0x000fe20000000800 */
[----:B------:R-:W-:Y:S05]  /*0010*/  EXIT ;  /* 0x000000000000794d */ /* 0x000fea0003800000 */
.L_x_17:
        /* <DEDUP_REMOVED lines=14> */
.L_x_35:


//--------------------- .nv.shared.reserved.0     --------------------------
	.section	.nv.shared.reserved.0,"aw",@nobits
	.weak		__nv_reservedSMEM_offset_0_alias
	.size		__nv_reservedSMEM_offset_0_alias, 0, 0
	.other		__nv_reservedSMEM_offset_0_alias,@"STO_CUDA_RESERVED_SHARED STV_DEFAULT"
__nv_reservedSMEM_offset_0_alias:
	.zero		0


//--------------------- .nv.global                --------------------------
	.section	.nv.global,"aw",@nobits
.nv.global:
	.type		_ZN80_INTERNAL_6ba24531_44_flash_fwd_hdim192_bf16_paged_softcap_sm80_cu_a7f3af4d_41764cute1_E,@object
	.size		_ZN80_INTERNAL_6ba24531_44_flash_fwd_hdim192_bf16_paged_softcap_sm80_cu_a7f3af4d_41764cute1_E,(_ZN80_INTERNAL_6ba24531_44_flash_fwd_hdim192_bf16_paged_softcap_sm80_cu_a7f3af4d_41764cuda3std3__45__cpo6cbeginE - _ZN80_INTERNAL_6ba24531_44_flash_fwd_hdim192_bf16_paged_softcap_sm80_cu_a7f3af4d_41764cute1_E)
_ZN80_INTERNAL_6ba24531_44_flash_fwd_hdim192_bf16_paged_softcap_sm80_cu_a7f3af4d_41764cute1_E:
	.zero		1
	.type		_ZN80_INTERNAL_6ba24531_44_flash_fwd_hdim192_bf16_paged_softcap_sm80_cu_a7f3af4d_41764cuda3std3__45__cpo6cbeginE,@object
	.size		_ZN80_INTERNAL_6ba24531_44_flash_fwd_hdim192_bf16_paged_softcap_sm80_cu_a7f3af4d_41764cuda3std3__45__cpo6cbeginE,(_ZN80_INTERNAL_6ba24531_44_flash_fwd_hdim192_bf16_paged_softcap_sm80_cu_a7f3af4d_41764cuda3std3__48in_placeE - _ZN80_INTERNAL_6ba24531_44_flash_fwd_hdim192_bf16_paged_softcap_sm80_cu_a7f3af4d_41764cuda3std3__45__cpo6cbeginE)
_ZN80_INTERNAL_6ba24531_44_flash_fwd_hdim192_bf16_paged_softcap_sm80_cu_a7f3af4d_41764cuda3std3__45__cpo6cbeginE:
	.zero		1
	.type		_ZN80_INTERNAL_6ba24531_44_flash_fwd_hdim192_bf16_paged_softcap_sm80_cu_a7f3af4d_41764cuda3std3__48in_placeE,@object
	.size		_ZN80_INTERNAL_6ba24531_44_flash_fwd_hdim192_bf16_paged_softcap_sm80_cu_a7f3af4d_41764cuda3std3__48in_placeE,(_ZN80_INTERNAL_6ba24531_44_flash_fwd_hdim192_bf16_paged_softcap_sm80_cu_a7f3af4d_41764cuda3std6ranges3__45__cpo9iter_moveE - _ZN80_INTERNAL_6ba24531_44_flash_fwd_hdim192_bf16_paged_softcap_sm80_cu_a7f3af4d_41764cuda3std3__48in_placeE)
_ZN80_INTERNAL_6ba24531_44_flash_fwd_hdim192_bf16_paged_softcap_sm80_cu_a7f3af4d_41764cuda3std3__48in_placeE:
	.zero		1
	.type		_ZN80_INTERNAL_6ba24531_44_flash_fwd_hdim192_bf16_paged_softcap_sm80_cu_a7f3af4d_41764cuda3std6ranges3__45__cpo9iter_moveE,@object
	.size		_ZN80_INTERNAL_6ba24531_44_flash_fwd_hdim192_bf16_paged_softcap_sm80_cu_a7f3af4d_41764cuda3std6ranges3__45__cpo9iter_moveE,(_ZN80_INTERNAL_6ba24531_44_flash_fwd_hdim192_bf16_paged_softcap_sm80_cu_a7f3af4d_41764cuda3std3__45__cpo5beginE - _ZN80_INTERNAL_6ba24531_44_flash_fwd_hdim192_bf16_paged_softcap_sm80_cu_a7f3af4d_41764cuda3std6ranges3__45__cpo9iter_moveE)
_ZN80_INTERNAL_6ba24531_44_flash_fwd_hdim192_bf16_paged_softcap_sm80_cu_a7f3af4d_41764cuda3std6ranges3__45__cpo9iter_moveE:
	.zero		1
	.type		_ZN80_INTERNAL_6ba24531_44_flash_fwd_hdim192_bf16_paged_softcap_sm80_cu_a7f3af4d_41764cuda3std3__45__cpo5beginE,@object
	.size		_ZN80_INTERNAL_6ba24531_44_flash_fwd_hdim192_bf16_paged_softcap_sm80_cu_a7f3af4d_41764cuda3std3__45__cpo5beginE,(_ZN80_INTERNAL_6ba24531_44_flash_fwd_hdim192_bf16_paged_softcap_sm80_cu_a7f3af4d_41764cuda3std3__482_GLOBAL__N__6ba24531_44_flash_fwd_hdim192_bf16_paged_softcap_sm80_cu_a7f3af4d_41766ignoreE - _ZN80_INTERNAL_6ba24531_44_flash_fwd_hdim192_bf16_paged_softcap_sm80_cu_a7f3af4d_41764cuda3std3__45__cpo5beginE)
_ZN80_INTERNAL_6ba24531_44_flash_fwd_hdim192_bf16_paged_softcap_sm80_cu_a7f3af4d_41764cuda3std3__45__cpo5beginE:
	.zero		1
	.type		_ZN80_INTERNAL_6ba24531_44_flash_fwd_hdim192_bf16_paged_softcap_sm80_cu_a7f3af4d_41764cuda3std3__482_GLOBAL__N__6ba24531_44_flash_fwd_hdim192_bf16_paged_softcap_sm80_cu_a7f3af4d_41766ignoreE,@object
	.size		_ZN80_INTERNAL_6ba24531_44_flash_fwd_hdim192_bf16_paged_softcap_sm80_cu_a7f3af4d_41764cuda3std3__482_GLOBAL__N__6ba24531_44_flash_fwd_hdim192_bf16_paged_softcap_sm80_cu_a7f3af4d_41766ignoreE,(_ZN80_INTERNAL_6ba24531_44_flash_fwd_hdim192_bf16_paged_softcap_sm80_cu_a7f3af4d_41764cute7productE - _ZN80_INTERNAL_6ba24531_44_flash_fwd_hdim192_bf16_paged_softcap_sm80_cu_a7f3af4d_41764cuda3std3__482_GLOBAL__N__6ba24531_44_flash_fwd_hdim192_bf16_paged_softcap_sm80_cu_a7f3af4d_41766ignoreE)
_ZN80_INTERNAL_6ba24531_44_flash_fwd_hdim192_bf16_paged_softcap_sm80_cu_a7f3af4d_41764cuda3std3__482_GLOBAL__N__6ba24531_44_flash_fwd_hdim192_bf16_paged_softcap_sm80_cu_a7f3af4d_41766ignoreE:
	.zero		1
	.type		_ZN80_INTERNAL_6ba24531_44_flash_fwd_hdim192_bf16_paged_softcap_sm80_cu_a7f3af4d_41764cute7productE,@object
	.size		_ZN80_INTERNAL_6ba24531_44_flash_fwd_hdim192_bf16_paged_softcap_sm80_cu_a7f3af4d_41764cute7productE,(_ZN80_INTERNAL_6ba24531_44_flash_fwd_hdim192_bf16_paged_softcap_sm80_cu_a7f3af4d_41764cuda3std3__45__cpo3endE - _ZN80_INTERNAL_6ba24531_44_flash_fwd_hdim192_bf16_paged_softcap_sm80_cu_a7f3af4d_41764cute7productE)
_ZN80_INTERNAL_6ba24531_44_flash_fwd_hdim192_bf16_paged_softcap_sm80_cu_a7f3af4d_41764cute7productE:
	.zero		1
	.type		_ZN80_INTERNAL_6ba24531_44_flash_fwd_hdim192_bf16_paged_softcap_sm80_cu_a7f3af4d_41764cuda3std3__45__cpo3endE,@object
	.size		_ZN80_INTERNAL_6ba24531_44_flash_fwd_hdim192_bf16_paged_softcap_sm80_cu_a7f3af4d_41764cuda3std3__45__cpo3endE,(_ZN80_INTERNAL_6ba24531_44_flash_fwd_hdim192_bf16_paged_softcap_sm80_cu_a7f3af4d_41764cuda3std3__419piecewise_constructE - _ZN80_INTERNAL_6ba24531_44_flash_fwd_hdim192_bf16_paged_softcap_sm80_cu_a7f3af4d_41764cuda3std3__45__cpo3endE)
_ZN80_INTERNAL_6ba24531_44_flash_fwd_hdim192_bf16_paged_softcap_sm80_cu_a7f3af4d_41764cuda3std3__45__cpo3endE:
	.zero		1
	.type		_ZN80_INTERNAL_6ba24531_44_flash_fwd_hdim192_bf16_paged_softcap_sm80_cu_a7f3af4d_41764cuda3std3__419piecewise_constructE,@object
	.size		_ZN80_INTERNAL_6ba24531_44_flash_fwd_hdim192_bf16_paged_softcap_sm80_cu_a7f3af4d_41764cuda3std3__419piecewise_constructE,(_ZN80_INTERNAL_6ba24531_44_flash_fwd_hdim192_bf16_paged_softcap_sm80_cu_a7f3af4d_41764cuda3std3__45__cpo4cendE - _ZN80_INTERNAL_6ba24531_44_flash_fwd_hdim192_bf16_paged_softcap_sm80_cu_a7f3af4d_41764cuda3std3__419piecewise_constructE)
_ZN80_INTERNAL_6ba24531_44_flash_fwd_hdim192_bf16_paged_softcap_sm80_cu_a7f3af4d_41764cuda3std3__419piecewise_constructE:
	.zero		1
	.type		_ZN80_INTERNAL_6ba24531_44_flash_fwd_hdim192_bf16_paged_softcap_sm80_cu_a7f3af4d_41764cuda3std3__45__cpo4cendE,@object
	.size		_ZN80_INTERNAL_6ba24531_44_flash_fwd_hdim192_bf16_paged_softcap_sm80_cu_a7f3af4d_41764cuda3std3__45__cpo4cendE,(_ZN80_INTERNAL_6ba24531_44_flash_fwd_hdim192_bf16_paged_softcap_sm80_cu_a7f3af4d_41764cuda3std6ranges3__45__cpo4swapE - _ZN80_INTERNAL_6ba24531_44_flash_fwd_hdim192_bf16_paged_softcap_sm80_cu_a7f3af4d_41764cuda3std3__45__cpo4cendE)
_ZN80_INTERNAL_6ba24531_44_flash_fwd_hdim192_bf16_paged_softcap_sm80_cu_a7f3af4d_41764cuda3std3__45__cpo4cendE:
	.zero		1
	.type		_ZN80_INTERNAL_6ba24531_44_flash_fwd_hdim192_bf16_paged_softcap_sm80_cu_a7f3af4d_41764cuda3std6ranges3__45__cpo4swapE,@object
	.size		_ZN80_INTERNAL_6ba24531_44_flash_fwd_hdim192_bf16_paged_softcap_sm80_cu_a7f3af4d_41764cuda3std6ranges3__45__cpo4swapE,(.L_7 - _ZN80_INTERNAL_6ba24531_44_flash_fwd_hdim192_bf16_paged_softcap_sm80_cu_a7f3af4d_41764cuda3std6ranges3__45__cpo4swapE)
_ZN80_INTERNAL_6ba24531_44_flash_fwd_hdim192_bf16_paged_softcap_sm80_cu_a7f3af4d_41764cuda3std6ranges3__45__cpo4swapE:
	.zero		1
.L_7:


//--------------------- .nv.constant0._ZN7cutlass13device_kernelIN5flash19enable_sm80_to_sm89INS1_16FlashAttnFwdSm80INS1_25CollectiveMainloopFwdSm80ILi8ELi1ELb0EN4cute5tupleIJNS5_1CILi128EEENS7_ILi64EEENS7_ILi192EEEEEELi192ENS_10bfloat16_tEfNS_4arch4Sm80ELb0ELb0ELb1ELb0ELb1ELb0ELb1ELb0EEENS1_21CollectiveEpilogueFwdINS6_IJS8_SA_S9_EEENS6_IJNS7_ILi1EEESI_SI_EEESC_SE_Li256ELb0ELb1ELb0ELb0EEENS1_19SingleTileSchedulerILb0ELb0ELb1ELi128EEEEEEEEEvNT_6ParamsE --------------------------
	.section	.nv.constant0._ZN7cutlass13device_kernelIN5flash19enable_sm80_to_sm89INS1_16FlashAttnFwdSm80INS1_25CollectiveMainloopFwdSm80ILi8ELi1ELb0EN4cute5tupleIJNS5_1CILi128EEENS7_ILi64EEENS7_ILi192EEEEEELi192ENS_10bfloat16_tEfNS_4arch4Sm80ELb0ELb0ELb1ELb0ELb1ELb0ELb1ELb0EEENS1_21CollectiveEpilogueFwdINS6_IJS8_SA_S9_EEENS6_IJNS7_ILi1EEESI_SI_EEESC_SE_Li256ELb0ELb1ELb0ELb0EEENS1_19SingleTileSchedulerILb0ELb0ELb1ELi128EEEEEEEEEvNT_6ParamsE,"a",@progbits
	.sectionflags	@""
	.align	4
.nv.constant0._ZN7cutlass13device_kernelIN5flash19enable_sm80_to_sm89INS1_16FlashAttnFwdSm80INS1_25CollectiveMainloopFwdSm80ILi8ELi1ELb0EN4cute5tupleIJNS5_1CILi128EEENS7_ILi64EEENS7_ILi192EEEEEELi192ENS_10bfloat16_tEfNS_4arch4Sm80ELb0ELb0ELb1ELb0ELb1ELb0ELb1ELb0EEENS1_21CollectiveEpilogueFwdINS6_IJS8_SA_S9_EEENS6_IJNS7_ILi1EEESI_SI_EEESC_SE_Li256ELb0ELb1ELb0ELb0EEENS1_19SingleTileSchedulerILb0ELb0ELb1ELi128EEEEEEEEEvNT_6ParamsE:
	.zero		1576


//--------------------- .nv.constant0._ZN7cutlass13device_kernelIN5flash19enable_sm80_to_sm89INS1_16FlashAttnFwdSm80INS1_25CollectiveMainloopFwdSm80ILi8ELi1ELb0EN4cute5tupleIJNS5_1CILi128EEENS7_ILi64EEENS7_ILi192EEEEEELi192ENS_10bfloat16_tEfNS_4arch4Sm80ELb0ELb0ELb1ELb1ELb1ELb0ELb1ELb0EEENS1_21CollectiveEpilogueFwdINS6_IJS8_SA_S9_EEENS6_IJNS7_ILi1EEESI_SI_EEESC_SE_Li256ELb1ELb1ELb0ELb0EEENS1_19SingleTileSchedulerILb1ELb0ELb1ELi128EEEEEEEEEvNT_6ParamsE --------------------------
	.section	.nv.constant0._ZN7cutlass13device_kernelIN5flash19enable_sm80_to_sm89INS1_16FlashAttnFwdSm80INS1_25CollectiveMainloopFwdSm80ILi8ELi1ELb0EN4cute5tupleIJNS5_1CILi128EEENS7_ILi64EEENS7_ILi192EEEEEELi192ENS_10bfloat16_tEfNS_4arch4Sm80ELb0ELb0ELb1ELb1ELb1ELb0ELb1ELb0EEENS1_21CollectiveEpilogueFwdINS6_IJS8_SA_S9_EEENS6_IJNS7_ILi1EEESI_SI_EEESC_SE_Li256ELb1ELb1ELb0ELb0EEENS1_19SingleTileSchedulerILb1ELb0ELb1ELi128EEEEEEEEEvNT_6ParamsE,"a",@progbits
	.sectionflags	@""
	.align	4
.nv.constant0._ZN7cutlass13device_kernelIN5flash19enable_sm80_to_sm89INS1_16FlashAttnFwdSm80INS1_25CollectiveMainloopFwdSm80ILi8ELi1ELb0EN4cute5tupleIJNS5_1CILi128EEENS7_ILi64EEENS7_ILi192EEEEEELi192ENS_10bfloat16_tEfNS_4arch4Sm80ELb0ELb0ELb1ELb1ELb1ELb0ELb1ELb0EEENS1_21CollectiveEpilogueFwdINS6_IJS8_SA_S9_EEENS6_IJNS7_ILi1EEESI_SI_EEESC_SE_Li256ELb1ELb1ELb0ELb0EEENS1_19SingleTileSchedulerILb1ELb0ELb1ELi128EEEEEEEEEvNT_6ParamsE:
	.zero		1576


//--------------------- .nv.constant0._ZN7cutlass13device_kernelIN5flash19enable_sm80_to_sm89INS1_16FlashAttnFwdSm80INS1_25CollectiveMainloopFwdSm80ILi8ELi1ELb0EN4cute5tupleIJNS5_1CILi128EEENS7_ILi64EEENS7_ILi192EEEEEELi192ENS_10bfloat16_tEfNS_4arch4Sm80ELb0ELb0ELb1ELb1ELb1ELb1ELb1ELb0EEENS1_21CollectiveEpilogueFwdINS6_IJS8_SA_S9_EEENS6_IJNS7_ILi1EEESI_SI_EEESC_SE_Li256ELb1ELb1ELb0ELb0EEENS1_19SingleTileSchedulerILb1ELb0ELb1ELi128EEEEEEEEEvNT_6ParamsE --------------------------
	.section	.nv.constant0._ZN7cutlass13device_kernelIN5flash19enable_sm80_to_sm89INS1_16FlashAttnFwdSm80INS1_25CollectiveMainloopFwdSm80ILi8ELi1ELb0EN4cute5tupleIJNS5_1CILi128EEENS7_ILi64EEENS7_ILi192EEEEEELi192ENS_10bfloat16_tEfNS_4arch4Sm80ELb0ELb0ELb1ELb1ELb1ELb1ELb1ELb0EEENS1_21CollectiveEpilogueFwdINS6_IJS8_SA_S9_EEENS6_IJNS7_ILi1EEESI_SI_EEESC_SE_Li256ELb1ELb1ELb0ELb0EEENS1_19SingleTileSchedulerILb1ELb0ELb1ELi128EEEEEEEEEvNT_6ParamsE,"a",@progbits
	.sectionflags	@""
	.align	4
.nv.constant0._ZN7cutlass13device_kernelIN5flash19enable_sm80_to_sm89INS1_16FlashAttnFwdSm80INS1_25CollectiveMainloopFwdSm80ILi8ELi1ELb0EN4cute5tupleIJNS5_1CILi128EEENS7_ILi64EEENS7_ILi192EEEEEELi192ENS_10bfloat16_tEfNS_4arch4Sm80ELb0ELb0ELb1ELb1ELb1ELb1ELb1ELb0EEENS1_21CollectiveEpilogueFwdINS6_IJS8_SA_S9_EEENS6_IJNS7_ILi1EEESI_SI_EEESC_SE_Li256ELb1ELb1ELb0ELb0EEENS1_19SingleTileSchedulerILb1ELb0ELb1ELi128EEEEEEEEEvNT_6ParamsE:
	.zero		1576


//--------------------- .nv.constant0._ZN7cutlass13device_kernelIN5flash19enable_sm80_to_sm89INS1_16FlashAttnFwdSm80INS1_25CollectiveMainloopFwdSm80ILi8ELi1ELb0EN4cute5tupleIJNS5_1CILi128EEENS7_ILi64EEENS7_ILi192EEEEEELi192ENS_10bfloat16_tEfNS_4arch4Sm80ELb0ELb1ELb1ELb0ELb1ELb0ELb1ELb0EEENS1_21CollectiveEpilogueFwdINS6_IJS8_SA_S9_EEENS6_IJNS7_ILi1EEESI_SI_EEESC_SE_Li256ELb0ELb1ELb0ELb0EEENS1_19SingleTileSchedulerILb0ELb0ELb1ELi128EEEEEEEEEvNT_6ParamsE --------------------------
	.section	.nv.constant0._ZN7cutlass13device_kernelIN5flash19enable_sm80_to_sm89INS1_16FlashAttnFwdSm80INS1_25CollectiveMainloopFwdSm80ILi8ELi1ELb0EN4cute5tupleIJNS5_1CILi128EEENS7_ILi64EEENS7_ILi192EEEEEELi192ENS_10bfloat16_tEfNS_4arch4Sm80ELb0ELb1ELb1ELb0ELb1ELb0ELb1ELb0EEENS1_21CollectiveEpilogueFwdINS6_IJS8_SA_S9_EEENS6_IJNS7_ILi1EEESI_SI_EEESC_SE_Li256ELb0ELb1ELb0ELb0EEENS1_19SingleTileSchedulerILb0ELb0ELb1ELi128EEEEEEEEEvNT_6ParamsE,"a",@progbits
	.sectionflags	@""
	.align	4
.nv.constant0._ZN7cutlass13device_kernelIN5flash19enable_sm80_to_sm89INS1_16FlashAttnFwdSm80INS1_25CollectiveMainloopFwdSm80ILi8ELi1ELb0EN4cute5tupleIJNS5_1CILi128EEENS7_ILi64EEENS7_ILi192EEEEEELi192ENS_10bfloat16_tEfNS_4arch4Sm80ELb0ELb1ELb1ELb0ELb1ELb0ELb1ELb0EEENS1_21CollectiveEpilogueFwdINS6_IJS8_SA_S9_EEENS6_IJNS7_ILi1EEESI_SI_EEESC_SE_Li256ELb0ELb1ELb0ELb0EEENS1_19SingleTileSchedulerILb0ELb0ELb1ELi128EEEEEEEEEvNT_6ParamsE:
	.zero		1576


//--------------------- .nv.constant0._ZN7cutlass13device_kernelIN5flash19enable_sm80_to_sm89INS1_16FlashAttnFwdSm80INS1_25CollectiveMainloopFwdSm80ILi8ELi1ELb0EN4cute5tupleIJNS5_1CILi128EEENS7_ILi64EEENS7_ILi192EEEEEELi192ENS_10bfloat16_tEfNS_4arch4Sm80ELb0ELb1ELb1ELb1ELb1ELb0ELb1ELb0EEENS1_21CollectiveEpilogueFwdINS6_IJS8_SA_S9_EEENS6_IJNS7_ILi1EEESI_SI_EEESC_SE_Li256ELb1ELb1ELb0ELb0EEENS1_19SingleTileSchedulerILb1ELb0ELb1ELi128EEEEEEEEEvNT_6ParamsE --------------------------
	.section	.nv.constant0._ZN7cutlass13device_kernelIN5flash19enable_sm80_to_sm89INS1_16FlashAttnFwdSm80INS1_25CollectiveMainloopFwdSm80ILi8ELi1ELb0EN4cute5tupleIJNS5_1CILi128EEENS7_ILi64EEENS7_ILi192EEEEEELi192ENS_10bfloat16_tEfNS_4arch4Sm80ELb0ELb1ELb1ELb1ELb1ELb0ELb1ELb0EEENS1_21CollectiveEpilogueFwdINS6_IJS8_SA_S9_EEENS6_IJNS7_ILi1EEESI_SI_EEESC_SE_Li256ELb1ELb1ELb0ELb0EEENS1_19SingleTileSchedulerILb1ELb0ELb1ELi128EEEEEEEEEvNT_6ParamsE,"a",@progbits
	.sectionflags	@""
	.align	4
.nv.constant0._ZN7cutlass13device_kernelIN5flash19enable_sm80_to_sm89INS1_16FlashAttnFwdSm80INS1_25CollectiveMainloopFwdSm80ILi8ELi1ELb0EN4cute5tupleIJNS5_1CILi128EEENS7_ILi64EEENS7_ILi192EEEEEELi192ENS_10bfloat16_tEfNS_4arch4Sm80ELb0ELb1ELb1ELb1ELb1ELb0ELb1ELb0EEENS1_21CollectiveEpilogueFwdINS6_IJS8_SA_S9_EEENS6_IJNS7_ILi1EEESI_SI_EEESC_SE_Li256ELb1ELb1ELb0ELb0EEENS1_19SingleTileSchedulerILb1ELb0ELb1ELi128EEEEEEEEEvNT_6ParamsE:
	.zero		1576


//--------------------- .nv.constant0._ZN7cutlass13device_kernelIN5flash19enable_sm80_to_sm89INS1_16FlashAttnFwdSm80INS1_25CollectiveMainloopFwdSm80ILi8ELi1ELb0EN4cute5tupleIJNS5_1CILi128EEENS7_ILi64EEENS7_ILi192EEEEEELi192ENS_10bfloat16_tEfNS_4arch4Sm80ELb0ELb1ELb1ELb1ELb1ELb1ELb1ELb0EEENS1_21CollectiveEpilogueFwdINS6_IJS8_SA_S9_EEENS6_IJNS7_ILi1EEESI_SI_EEESC_SE_Li256ELb1ELb1ELb0ELb0EEENS1_19SingleTileSchedulerILb1ELb0ELb1ELi128EEEEEEEEEvNT_6ParamsE --------------------------
	.section	.nv.constant0._ZN7cutlass13device_kernelIN5flash19enable_sm80_to_sm89INS1_16FlashAttnFwdSm80INS1_25CollectiveMainloopFwdSm80ILi8ELi1ELb0EN4cute5tupleIJNS5_1CILi128EEENS7_ILi64EEENS7_ILi192EEEEEELi192ENS_10bfloat16_tEfNS_4arch4Sm80ELb0ELb1ELb1ELb1ELb1ELb1ELb1ELb0EEENS1_21CollectiveEpilogueFwdINS6_IJS8_SA_S9_EEENS6_IJNS7_ILi1EEESI_SI_EEESC_SE_Li256ELb1ELb1ELb0ELb0EEENS1_19SingleTileSchedulerILb1ELb0ELb1ELi128EEEEEEEEEvNT_6ParamsE,"a",@progbits
	.sectionflags	@""
	.align	4
.nv.constant0._ZN7cutlass13device_kernelIN5flash19enable_sm80_to_sm89INS1_16FlashAttnFwdSm80INS1_25CollectiveMainloopFwdSm80ILi8ELi1ELb0EN4cute5tupleIJNS5_1CILi128EEENS7_ILi64EEENS7_ILi192EEEEEELi192ENS_10bfloat16_tEfNS_4arch4Sm80ELb0ELb1ELb1ELb1ELb1ELb1ELb1ELb0EEENS1_21CollectiveEpilogueFwdINS6_IJS8_SA_S9_EEENS6_IJNS7_ILi1EEESI_SI_EEESC_SE_Li256ELb1ELb1ELb0ELb0EEENS1_19SingleTileSchedulerILb1ELb0ELb1ELi128EEEEEEEEEvNT_6ParamsE:
	.zero		1576


//--------------------- .nv.constant0._ZN7cutlass13device_kernelIN5flash19enable_sm80_to_sm89INS1_16FlashAttnFwdSm80INS1_25CollectiveMainloopFwdSm80ILi8ELi1ELb0EN4cute5tupleIJNS5_1CILi128EEENS7_ILi64EEENS7_ILi192EEEEEELi192ENS_10bfloat16_tEfNS_4arch4Sm80ELb1ELb0ELb1ELb0ELb1ELb0ELb1ELb0EEENS1_21CollectiveEpilogueFwdINS6_IJS8_SA_S9_EEENS6_IJNS7_ILi1EEESI_SI_EEESC_SE_Li256ELb0ELb1ELb0ELb0EEENS1_30DynamicPersistentTileSchedulerILi256ELi256ELb0ELb1ELb0EEEEEEEEEvNT_6ParamsE --------------------------
	.section	.nv.constant0._ZN7cutlass13device_kernelIN5flash19enable_sm80_to_sm89INS1_16FlashAttnFwdSm80INS1_25CollectiveMainloopFwdSm80ILi8ELi1ELb0EN4cute5tupleIJNS5_1CILi128EEENS7_ILi64EEENS7_ILi192EEEEEELi192ENS_10bfloat16_tEfNS_4arch4Sm80ELb1ELb0ELb1ELb0ELb1ELb0ELb1ELb0EEENS1_21CollectiveEpilogueFwdINS6_IJS8_SA_S9_EEENS6_IJNS7_ILi1EEESI_SI_EEESC_SE_Li256ELb0ELb1ELb0ELb0EEENS1_30DynamicPersistentTileSchedulerILi256ELi256ELb0ELb1ELb0EEEEEEEEEvNT_6ParamsE,"a",@progbits
	.sectionflags	@""
	.align	4
.nv.constant0._ZN7cutlass13device_kernelIN5flash19enable_sm80_to_sm89INS1_16FlashAttnFwdSm80INS1_25CollectiveMainloopFwdSm80ILi8ELi1ELb0EN4cute5tupleIJNS5_1CILi128EEENS7_ILi64EEENS7_ILi192EEEEEELi192ENS_10bfloat16_tEfNS_4arch4Sm80ELb1ELb0ELb1ELb0ELb1ELb0ELb1ELb0EEENS1_21CollectiveEpilogueFwdINS6_IJS8_SA_S9_EEENS6_IJNS7_ILi1EEESI_SI_EEESC_SE_Li256ELb0ELb1ELb0ELb0EEENS1_30DynamicPersistentTileSchedulerILi256ELi256ELb0ELb1ELb0EEEEEEEEEvNT_6ParamsE:
	.zero		1592


//--------------------- .nv.constant0._ZN7cutlass13device_kernelIN5flash19enable_sm80_to_sm89INS1_16FlashAttnFwdSm80INS1_25CollectiveMainloopFwdSm80ILi8ELi1ELb0EN4cute5tupleIJNS5_1CILi128EEENS7_ILi64EEENS7_ILi192EEEEEELi192ENS_10bfloat16_tEfNS_4arch4Sm80ELb1ELb0ELb1ELb1ELb1ELb0ELb1ELb0EEENS1_21CollectiveEpilogueFwdINS6_IJS8_SA_S9_EEENS6_IJNS7_ILi1EEESI_SI_EEESC_SE_Li256ELb1ELb1ELb0ELb0EEENS1_19SingleTileSchedulerILb1ELb0ELb1ELi128EEEEEEEEEvNT_6ParamsE --------------------------
	.section	.nv.constant0._ZN7cutlass13device_kernelIN5flash19enable_sm80_to_sm89INS1_16FlashAttnFwdSm80INS1_25CollectiveMainloopFwdSm80ILi8ELi1ELb0EN4cute5tupleIJNS5_1CILi128EEENS7_ILi64EEENS7_ILi192EEEEEELi192ENS_10bfloat16_tEfNS_4arch4Sm80ELb1ELb0ELb1ELb1ELb1ELb0ELb1ELb0EEENS1_21CollectiveEpilogueFwdINS6_IJS8_SA_S9_EEENS6_IJNS7_ILi1EEESI_SI_EEESC_SE_Li256ELb1ELb1ELb0ELb0EEENS1_19SingleTileSchedulerILb1ELb0ELb1ELi128EEEEEEEEEvNT_6ParamsE,"a",@progbits
	.sectionflags	@""
	.align	4
.nv.constant0._ZN7cutlass13device_kernelIN5flash19enable_sm80_to_sm89INS1_16FlashAttnFwdSm80INS1_25CollectiveMainloopFwdSm80ILi8ELi1ELb0EN4cute5tupleIJNS5_1CILi128EEENS7_ILi64EEENS7_ILi192EEEEEELi192ENS_10bfloat16_tEfNS_4arch4Sm80ELb1ELb0ELb1ELb1ELb1ELb0ELb1ELb0EEENS1_21CollectiveEpilogueFwdINS6_IJS8_SA_S9_EEENS6_IJNS7_ILi1EEESI_SI_EEESC_SE_Li256ELb1ELb1ELb0ELb0EEENS1_19SingleTileSchedulerILb1ELb0ELb1ELi128EEEEEEEEEvNT_6ParamsE:
	.zero		1576


//--------------------- .nv.constant0._ZN7cutlass13device_kernelIN5flash19enable_sm80_to_sm89INS1_16FlashAttnFwdSm80INS1_25CollectiveMainloopFwdSm80ILi8ELi1ELb0EN4cute5tupleIJNS5_1CILi128EEENS7_ILi64EEENS7_ILi192EEEEEELi192ENS_10bfloat16_tEfNS_4arch4Sm80ELb1ELb0ELb1ELb1ELb1ELb1ELb1ELb0EEENS1_21CollectiveEpilogueFwdINS6_IJS8_SA_S9_EEENS6_IJNS7_ILi1EEESI_SI_EEESC_SE_Li256ELb1ELb1ELb0ELb0EEENS1_19SingleTileSchedulerILb1ELb0ELb1ELi128EEEEEEEEEvNT_6ParamsE --------------------------
	.section	.nv.constant0._ZN7cutlass13device_kernelIN5flash19enable_sm80_to_sm89INS1_16FlashAttnFwdSm80INS1_25CollectiveMainloopFwdSm80ILi8ELi1ELb0EN4cute5tupleIJNS5_1CILi128EEENS7_ILi64EEENS7_ILi192EEEEEELi192ENS_10bfloat16_tEfNS_4arch4Sm80ELb1ELb0ELb1ELb1ELb1ELb1ELb1ELb0EEENS1_21CollectiveEpilogueFwdINS6_IJS8_SA_S9_EEENS6_IJNS7_ILi1EEESI_SI_EEESC_SE_Li256ELb1ELb1ELb0ELb0EEENS1_19SingleTileSchedulerILb1ELb0ELb1ELi128EEEEEEEEEvNT_6ParamsE,"a",@progbits
	.sectionflags	@""
	.align	4
.nv.constant0._ZN7cutlass13device_kernelIN5flash19enable_sm80_to_sm89INS1_16FlashAttnFwdSm80INS1_25CollectiveMainloopFwdSm80ILi8ELi1ELb0EN4cute5tupleIJNS5_1CILi128EEENS7_ILi64EEENS7_ILi192EEEEEELi192ENS_10bfloat16_tEfNS_4arch4Sm80ELb1ELb0ELb1ELb1ELb1ELb1ELb1ELb0EEENS1_21CollectiveEpilogueFwdINS6_IJS8_SA_S9_EEENS6_IJNS7_ILi1EEESI_SI_EEESC_SE_Li256ELb1ELb1ELb0ELb0EEENS1_19SingleTileSchedulerILb1ELb0ELb1ELi128EEEEEEEEEvNT_6ParamsE:
	.zero		1576


//--------------------- .nv.constant0._ZN7cutlass13device_kernelIN5flash19enable_sm80_to_sm89INS1_16FlashAttnFwdSm80INS1_25CollectiveMainloopFwdSm80ILi8ELi2ELb0EN4cute5tupleIJNS5_1CILi128EEENS7_ILi64EEENS7_ILi192EEEEEELi192ENS_10bfloat16_tEfNS_4arch4Sm80ELb0ELb0ELb1ELb0ELb1ELb0ELb1ELb0EEENS1_21CollectiveEpilogueFwdINS6_IJS8_SA_S9_EEENS6_IJNS7_ILi1EEESI_SI_EEESC_SE_Li256ELb0ELb1ELb0ELb0EEENS1_19SingleTileSchedulerILb0ELb0ELb1ELi128EEEEEEEEEvNT_6ParamsE --------------------------
	.section	.nv.constant0._ZN7cutlass13device_kernelIN5flash19enable_sm80_to_sm89INS1_16FlashAttnFwdSm80INS1_25CollectiveMainloopFwdSm80ILi8ELi2ELb0EN4cute5tupleIJNS5_1CILi128EEENS7_ILi64EEENS7_ILi192EEEEEELi192ENS_10bfloat16_tEfNS_4arch4Sm80ELb0ELb0ELb1ELb0ELb1ELb0ELb1ELb0EEENS1_21CollectiveEpilogueFwdINS6_IJS8_SA_S9_EEENS6_IJNS7_ILi1EEESI_SI_EEESC_SE_Li256ELb0ELb1ELb0ELb0EEENS1_19SingleTileSchedulerILb0ELb0ELb1ELi128EEEEEEEEEvNT_6ParamsE,"a",@progbits
	.sectionflags	@""
	.align	4
.nv.constant0._ZN7cutlass13device_kernelIN5flash19enable_sm80_to_sm89INS1_16FlashAttnFwdSm80INS1_25CollectiveMainloopFwdSm80ILi8ELi2ELb0EN4cute5tupleIJNS5_1CILi128EEENS7_ILi64EEENS7_ILi192EEEEEELi192ENS_10bfloat16_tEfNS_4arch4Sm80ELb0ELb0ELb1ELb0ELb1ELb0ELb1ELb0EEENS1_21CollectiveEpilogueFwdINS6_IJS8_SA_S9_EEENS6_IJNS7_ILi1EEESI_SI_EEESC_SE_Li256ELb0ELb1ELb0ELb0EEENS1_19SingleTileSchedulerILb0ELb0ELb1ELi128EEEEEEEEEvNT_6ParamsE:
	.zero		1576


//--------------------- .nv.constant0._ZN7cutlass13device_kernelIN5flash19enable_sm80_to_sm89INS1_16FlashAttnFwdSm80INS1_25CollectiveMainloopFwdSm80ILi8ELi2ELb0EN4cute5tupleIJNS5_1CILi128EEENS7_ILi64EEENS7_ILi192EEEEEELi192ENS_10bfloat16_tEfNS_4arch4Sm80ELb0ELb0ELb1ELb1ELb1ELb0ELb1ELb0EEENS1_21CollectiveEpilogueFwdINS6_IJS8_SA_S9_EEENS6_IJNS7_ILi1EEESI_SI_EEESC_SE_Li256ELb1ELb1ELb0ELb0EEENS1_19SingleTileSchedulerILb1ELb0ELb1ELi128EEEEEEEEEvNT_6ParamsE --------------------------
	.section	.nv.constant0._ZN7cutlass13device_kernelIN5flash19enable_sm80_to_sm89INS1_16FlashAttnFwdSm80INS1_25CollectiveMainloopFwdSm80ILi8ELi2ELb0EN4cute5tupleIJNS5_1CILi128EEENS7_ILi64EEENS7_ILi192EEEEEELi192ENS_10bfloat16_tEfNS_4arch4Sm80ELb0ELb0ELb1ELb1ELb1ELb0ELb1ELb0EEENS1_21CollectiveEpilogueFwdINS6_IJS8_SA_S9_EEENS6_IJNS7_ILi1EEESI_SI_EEESC_SE_Li256ELb1ELb1ELb0ELb0EEENS1_19SingleTileSchedulerILb1ELb0ELb1ELi128EEEEEEEEEvNT_6ParamsE,"a",@progbits
	.sectionflags	@""
	.align	4
.nv.constant0._ZN7cutlass13device_kernelIN5flash19enable_sm80_to_sm89INS1_16FlashAttnFwdSm80INS1_25CollectiveMainloopFwdSm80ILi8ELi2ELb0EN4cute5tupleIJNS5_1CILi128EEENS7_ILi64EEENS7_ILi192EEEEEELi192ENS_10bfloat16_tEfNS_4arch4Sm80ELb0ELb0ELb1ELb1ELb1ELb0ELb1ELb0EEENS1_21CollectiveEpilogueFwdINS6_IJS8_SA_S9_EEENS6_IJNS7_ILi1EEESI_SI_EEESC_SE_Li256ELb1ELb1ELb0ELb0EEENS1_19SingleTileSchedulerILb1ELb0ELb1ELi128EEEEEEEEEvNT_6ParamsE:
	.zero		1576


//--------------------- .nv.constant0._ZN7cutlass13device_kernelIN5flash19enable_sm80_to_sm89INS1_16FlashAttnFwdSm80INS1_25CollectiveMainloopFwdSm80ILi8ELi2ELb0EN4cute5tupleIJNS5_1CILi128EEENS7_ILi64EEENS7_ILi192EEEEEELi192ENS_10bfloat16_tEfNS_4arch4Sm80ELb0ELb0ELb1ELb1ELb1ELb1ELb1ELb0EEENS1_21CollectiveEpilogueFwdINS6_IJS8_SA_S9_EEENS6_IJNS7_ILi1EEESI_SI_EEESC_SE_Li256ELb1ELb1ELb0ELb0EEENS1_19SingleTileSchedulerILb1ELb0ELb1ELi128EEEEEEEEEvNT_6ParamsE --------------------------
	.section	.nv.constant0._ZN7cutlass13device_kernelIN5flash19enable_sm80_to_sm89INS1_16FlashAttnFwdSm80INS1_25CollectiveMainloopFwdSm80ILi8ELi2ELb0EN4cute5tupleIJNS5_1CILi128EEENS7_ILi64EEENS7_ILi192EEEEEELi192ENS_10bfloat16_tEfNS_4arch4Sm80ELb0ELb0ELb1ELb1ELb1ELb1ELb1ELb0EEENS1_21CollectiveEpilogueFwdINS6_IJS8_SA_S9_EEENS6_IJNS7_ILi1EEESI_SI_EEESC_SE_Li256ELb1ELb1ELb0ELb0EEENS1_19SingleTileSchedulerILb1ELb0ELb1ELi128EEEEEEEEEvNT_6ParamsE,"a",@progbits
	.sectionflags	@""
	.align	4
.nv.constant0._ZN7cutlass13device_kernelIN5flash19enable_sm80_to_sm89INS1_16FlashAttnFwdSm80INS1_25CollectiveMainloopFwdSm80ILi8ELi2ELb0EN4cute5tupleIJNS5_1CILi128EEENS7_ILi64EEENS7_ILi192EEEEEELi192ENS_10bfloat16_tEfNS_4arch4Sm80ELb0ELb0ELb1ELb1ELb1ELb1ELb1ELb0EEENS1_21CollectiveEpilogueFwdINS6_IJS8_SA_S9_EEENS6_IJNS7_ILi1EEESI_SI_EEESC_SE_Li256ELb1ELb1ELb0ELb0EEENS1_19SingleTileSchedulerILb1ELb0ELb1ELi128EEEEEEEEEvNT_6ParamsE:
	.zero		1576


//--------------------- .nv.constant0._ZN7cutlass13device_kernelIN5flash19enable_sm80_to_sm89INS1_16FlashAttnFwdSm80INS1_25CollectiveMainloopFwdSm80ILi8ELi2ELb0EN4cute5tupleIJNS5_1CILi128EEENS7_ILi64EEENS7_ILi192EEEEEELi192ENS_10bfloat16_tEfNS_4arch4Sm80ELb0ELb1ELb1ELb0ELb1ELb0ELb1ELb0EEENS1_21CollectiveEpilogueFwdINS6_IJS8_SA_S9_EEENS6_IJNS7_ILi1EEESI_SI_EEESC_SE_Li256ELb0ELb1ELb0ELb0EEENS1_19SingleTileSchedulerILb0ELb0ELb1ELi128EEEEEEEEEvNT_6ParamsE --------------------------
	.section	.nv.constant0._ZN7cutlass13device_kernelIN5flash19enable_sm80_to_sm89INS1_16FlashAttnFwdSm80INS1_25CollectiveMainloopFwdSm80ILi8ELi2ELb0EN4cute5tupleIJNS5_1CILi128EEENS7_ILi64EEENS7_ILi192EEEEEELi192ENS_10bfloat16_tEfNS_4arch4Sm80ELb0ELb1ELb1ELb0ELb1ELb0ELb1ELb0EEENS1_21CollectiveEpilogueFwdINS6_IJS8_SA_S9_EEENS6_IJNS7_ILi1EEESI_SI_EEESC_SE_Li256ELb0ELb1ELb0ELb0EEENS1_19SingleTileSchedulerILb0ELb0ELb1ELi128EEEEEEEEEvNT_6ParamsE,"a",@progbits
	.sectionflags	@""
	.align	4
.nv.constant0._ZN7cutlass13device_kernelIN5flash19enable_sm80_to_sm89INS1_16FlashAttnFwdSm80INS1_25CollectiveMainloopFwdSm80ILi8ELi2ELb0EN4cute5tupleIJNS5_1CILi128EEENS7_ILi64EEENS7_ILi192EEEEEELi192ENS_10bfloat16_tEfNS_4arch4Sm80ELb0ELb1ELb1ELb0ELb1ELb0ELb1ELb0EEENS1_21CollectiveEpilogueFwdINS6_IJS8_SA_S9_EEENS6_IJNS7_ILi1EEESI_SI_EEESC_SE_Li256ELb0ELb1ELb0ELb0EEENS1_19SingleTileSchedulerILb0ELb0ELb1ELi128EEEEEEEEEvNT_6ParamsE:
	.zero		1576


//--------------------- .nv.constant0._ZN7cutlass13device_kernelIN5flash19enable_sm80_to_sm89INS1_16FlashAttnFwdSm80INS1_25CollectiveMainloopFwdSm80ILi8ELi2ELb0EN4cute5tupleIJNS5_1CILi128EEENS7_ILi64EEENS7_ILi192EEEEEELi192ENS_10bfloat16_tEfNS_4arch4Sm80ELb0ELb1ELb1ELb1ELb1ELb0ELb1ELb0EEENS1_21CollectiveEpilogueFwdINS6_IJS8_SA_S9_EEENS6_IJNS7_ILi1EEESI_SI_EEESC_SE_Li256ELb1ELb1ELb0ELb0EEENS1_19SingleTileSchedulerILb1ELb0ELb1ELi128EEEEEEEEEvNT_6ParamsE --------------------------
	.section	.nv.constant0._ZN7cutlass13device_kernelIN5flash19enable_sm80_to_sm89INS1_16FlashAttnFwdSm80INS1_25CollectiveMainloopFwdSm80ILi8ELi2ELb0EN4cute5tupleIJNS5_1CILi128EEENS7_ILi64EEENS7_ILi192EEEEEELi192ENS_10bfloat16_tEfNS_4arch4Sm80ELb0ELb1ELb1ELb1ELb1ELb0ELb1ELb0EEENS1_21CollectiveEpilogueFwdINS6_IJS8_SA_S9_EEENS6_IJNS7_ILi1EEESI_SI_EEESC_SE_Li256ELb1ELb1ELb0ELb0EEENS1_19SingleTileSchedulerILb1ELb0ELb1ELi128EEEEEEEEEvNT_6ParamsE,"a",@progbits
	.sectionflags	@""
	.align	4
.nv.constant0._ZN7cutlass13device_kernelIN5flash19enable_sm80_to_sm89INS1_16FlashAttnFwdSm80INS1_25CollectiveMainloopFwdSm80ILi8ELi2ELb0EN4cute5tupleIJNS5_1CILi128EEENS7_ILi64EEENS7_ILi192EEEEEELi192ENS_10bfloat16_tEfNS_4arch4Sm80ELb0ELb1ELb1ELb1ELb1ELb0ELb1ELb0EEENS1_21CollectiveEpilogueFwdINS6_IJS8_SA_S9_EEENS6_IJNS7_ILi1EEESI_SI_EEESC_SE_Li256ELb1ELb1ELb0ELb0EEENS1_19SingleTileSchedulerILb1ELb0ELb1ELi128EEEEEEEEEvNT_6ParamsE:
	.zero		1576


//--------------------- .nv.constant0._ZN7cutlass13device_kernelIN5flash19enable_sm80_to_sm89INS1_16FlashAttnFwdSm80INS1_25CollectiveMainloopFwdSm80ILi8ELi2ELb0EN4cute5tupleIJNS5_1CILi128EEENS7_ILi64EEENS7_ILi192EEEEEELi192ENS_10bfloat16_tEfNS_4arch4Sm80ELb0ELb1ELb1ELb1ELb1ELb1ELb1ELb0EEENS1_21CollectiveEpilogueFwdINS6_IJS8_SA_S9_EEENS6_IJNS7_ILi1EEESI_SI_EEESC_SE_Li256ELb1ELb1ELb0ELb0EEENS1_19SingleTileSchedulerILb1ELb0ELb1ELi128EEEEEEEEEvNT_6ParamsE --------------------------
	.section	.nv.constant0._ZN7cutlass13device_kernelIN5flash19enable_sm80_to_sm89INS1_16FlashAttnFwdSm80INS1_25CollectiveMainloopFwdSm80ILi8ELi2ELb0EN4cute5tupleIJNS5_1CILi128EEENS7_ILi64EEENS7_ILi192EEEEEELi192ENS_10bfloat16_tEfNS_4arch4Sm80ELb0ELb1ELb1ELb1ELb1ELb1ELb1ELb0EEENS1_21CollectiveEpilogueFwdINS6_IJS8_SA_S9_EEENS6_IJNS7_ILi1EEESI_SI_EEESC_SE_Li256ELb1ELb1ELb0ELb0EEENS1_19SingleTileSchedulerILb1ELb0ELb1ELi128EEEEEEEEEvNT_6ParamsE,"a",@progbits
	.sectionflags	@""
	.align	4
.nv.constant0._ZN7cutlass13device_kernelIN5flash19enable_sm80_to_sm89INS1_16FlashAttnFwdSm80INS1_25CollectiveMainloopFwdSm80ILi8ELi2ELb0EN4cute5tupleIJNS5_1CILi128EEENS7_ILi64EEENS7_ILi192EEEEEELi192ENS_10bfloat16_tEfNS_4arch4Sm80ELb0ELb1ELb1ELb1ELb1ELb1ELb1ELb0EEENS1_21CollectiveEpilogueFwdINS6_IJS8_SA_S9_EEENS6_IJNS7_ILi1EEESI_SI_EEESC_SE_Li256ELb1ELb1ELb0ELb0EEENS1_19SingleTileSchedulerILb1ELb0ELb1ELi128EEEEEEEEEvNT_6ParamsE:
	.zero		1576


//--------------------- .nv.constant0._ZN7cutlass13device_kernelIN5flash19enable_sm80_to_sm89INS1_16FlashAttnFwdSm80INS1_25CollectiveMainloopFwdSm80ILi8ELi2ELb0EN4cute5tupleIJNS5_1CILi128EEENS7_ILi64EEENS7_ILi192EEEEEELi192ENS_10bfloat16_tEfNS_4arch4Sm80ELb1ELb0ELb1ELb0ELb1ELb0ELb1ELb0EEENS1_21CollectiveEpilogueFwdINS6_IJS8_SA_S9_EEENS6_IJNS7_ILi1EEESI_SI_EEESC_SE_Li256ELb0ELb1ELb0ELb0EEENS1_30DynamicPersistentTileSchedulerILi256ELi256ELb0ELb1ELb0EEEEEEEEEvNT_6ParamsE --------------------------
	.section	.nv.constant0._ZN7cutlass13device_kernelIN5flash19enable_sm80_to_sm89INS1_16FlashAttnFwdSm80INS1_25CollectiveMainloopFwdSm80ILi8ELi2ELb0EN4cute5tupleIJNS5_1CILi128EEENS7_ILi64EEENS7_ILi192EEEEEELi192ENS_10bfloat16_tEfNS_4arch4Sm80ELb1ELb0ELb1ELb0ELb1ELb0ELb1ELb0EEENS1_21CollectiveEpilogueFwdINS6_IJS8_SA_S9_EEENS6_IJNS7_ILi1EEESI_SI_EEESC_SE_Li256ELb0ELb1ELb0ELb0EEENS1_30DynamicPersistentTileSchedulerILi256ELi256ELb0ELb1ELb0EEEEEEEEEvNT_6ParamsE,"a",@progbits
	.sectionflags	@""
	.align	4
.nv.constant0._ZN7cutlass13device_kernelIN5flash19enable_sm80_to_sm89INS1_16FlashAttnFwdSm80INS1_25CollectiveMainloopFwdSm80ILi8ELi2ELb0EN4cute5tupleIJNS5_1CILi128EEENS7_ILi64EEENS7_ILi192EEEEEELi192ENS_10bfloat16_tEfNS_4arch4Sm80ELb1ELb0ELb1ELb0ELb1ELb0ELb1ELb0EEENS1_21CollectiveEpilogueFwdINS6_IJS8_SA_S9_EEENS6_IJNS7_ILi1EEESI_SI_EEESC_SE_Li256ELb0ELb1ELb0ELb0EEENS1_30DynamicPersistentTileSchedulerILi256ELi256ELb0ELb1ELb0EEEEEEEEEvNT_6ParamsE:
	.zero		1592


//--------------------- .nv.constant0._ZN7cutlass13device_kernelIN5flash19enable_sm80_to_sm89INS1_16FlashAttnFwdSm80INS1_25CollectiveMainloopFwdSm80ILi8ELi2ELb0EN4cute5tupleIJNS5_1CILi128EEENS7_ILi64EEENS7_ILi192EEEEEELi192ENS_10bfloat16_tEfNS_4arch4Sm80ELb1ELb0ELb1ELb1ELb1ELb0ELb1ELb0EEENS1_21CollectiveEpilogueFwdINS6_IJS8_SA_S9_EEENS6_IJNS7_ILi1EEESI_SI_EEESC_SE_Li256ELb1ELb1ELb0ELb0EEENS1_19SingleTileSchedulerILb1ELb0ELb1ELi128EEEEEEEEEvNT_6ParamsE --------------------------
	.section	.nv.constant0._ZN7cutlass13device_kernelIN5flash19enable_sm80_to_sm89INS1_16FlashAttnFwdSm80INS1_25CollectiveMainloopFwdSm80ILi8ELi2ELb0EN4cute5tupleIJNS5_1CILi128EEENS7_ILi64EEENS7_ILi192EEEEEELi192ENS_10bfloat16_tEfNS_4arch4Sm80ELb1ELb0ELb1ELb1ELb1ELb0ELb1ELb0EEENS1_21CollectiveEpilogueFwdINS6_IJS8_SA_S9_EEENS6_IJNS7_ILi1EEESI_SI_EEESC_SE_Li256ELb1ELb1ELb0ELb0EEENS1_19SingleTileSchedulerILb1ELb0ELb1ELi128EEEEEEEEEvNT_6ParamsE,"a",@progbits
	.sectionflags	@""
	.align	4
.nv.constant0._ZN7cutlass13device_kernelIN5flash19enable_sm80_to_sm89INS1_16FlashAttnFwdSm80INS1_25CollectiveMainloopFwdSm80ILi8ELi2ELb0EN4cute5tupleIJNS5_1CILi128EEENS7_ILi64EEENS7_ILi192EEEEEELi192ENS_10bfloat16_tEfNS_4arch4Sm80ELb1ELb0ELb1ELb1ELb1ELb0ELb1ELb0EEENS1_21CollectiveEpilogueFwdINS6_IJS8_SA_S9_EEENS6_IJNS7_ILi1EEESI_SI_EEESC_SE_Li256ELb1ELb1ELb0ELb0EEENS1_19SingleTileSchedulerILb1ELb0ELb1ELi128EEEEEEEEEvNT_6ParamsE:
	.zero		1576


//--------------------- .nv.constant0._ZN7cutlass13device_kernelIN5flash19enable_sm80_to_sm89INS1_16FlashAttnFwdSm80INS1_25CollectiveMainloopFwdSm80ILi8ELi2ELb0EN4cute5tupleIJNS5_1CILi128EEENS7_ILi64EEENS7_ILi192EEEEEELi192ENS_10bfloat16_tEfNS_4arch4Sm80ELb1ELb0ELb1ELb1ELb1ELb1ELb1ELb0EEENS1_21CollectiveEpilogueFwdINS6_IJS8_SA_S9_EEENS6_IJNS7_ILi1EEESI_SI_EEESC_SE_Li256ELb1ELb1ELb0ELb0EEENS1_19SingleTileSchedulerILb1ELb0ELb1ELi128EEEEEEEEEvNT_6ParamsE --------------------------
	.section	.nv.constant0._ZN7cutlass13device_kernelIN5flash19enable_sm80_to_sm89INS1_16FlashAttnFwdSm80INS1_25CollectiveMainloopFwdSm80ILi8ELi2ELb0EN4cute5tupleIJNS5_1CILi128EEENS7_ILi64EEENS7_ILi192EEEEEELi192ENS_10bfloat16_tEfNS_4arch4Sm80ELb1ELb0ELb1ELb1ELb1ELb1ELb1ELb0EEENS1_21CollectiveEpilogueFwdINS6_IJS8_SA_S9_EEENS6_IJNS7_ILi1EEESI_SI_EEESC_SE_Li256ELb1ELb1ELb0ELb0EEENS1_19SingleTileSchedulerILb1ELb0ELb1ELi128EEEEEEEEEvNT_6ParamsE,"a",@progbits
	.sectionflags	@""
	.align	4
.nv.constant0._ZN7cutlass13device_kernelIN5flash19enable_sm80_to_sm89INS1_16FlashAttnFwdSm80INS1_25CollectiveMainloopFwdSm80ILi8ELi2ELb0EN4cute5tupleIJNS5_1CILi128EEENS7_ILi64EEENS7_ILi192EEEEEELi192ENS_10bfloat16_tEfNS_4arch4Sm80ELb1ELb0ELb1ELb1ELb1ELb1ELb1ELb0EEENS1_21CollectiveEpilogueFwdINS6_IJS8_SA_S9_EEENS6_IJNS7_ILi1EEESI_SI_EEESC_SE_Li256ELb1ELb1ELb0ELb0EEENS1_19SingleTileSchedulerILb1ELb0ELb1ELi128EEEEEEEEEvNT_6ParamsE:
	.zero		1576


//--------------------- SYMBOLS --------------------------

	.type		.nv.reservedSmem.offset0,@object
	.size		.nv.reservedSmem.offset0,0x4
